//
// Generated by NVIDIA NVVM Compiler
//
// Compiler Build ID: CL-36424714
// Cuda compilation tools, release 13.0, V13.0.88
// Based on NVVM 20.0.0
//

.version 9.0
.target sm_100
.address_size 64

	// .globl	_Z23lstm_variable_selectionPKfS0_S0_S0_S0_PfS1_S1_iii
// _ZZ23lstm_variable_selectionPKfS0_S0_S0_S0_PfS1_S1_iiiE3s_h has been demoted
// _ZZ23lstm_variable_selectionPKfS0_S0_S0_S0_PfS1_S1_iiiE3s_c has been demoted
// _ZZ23lstm_variable_selectionPKfS0_S0_S0_S0_PfS1_S1_iiiE11s_selection has been demoted
// _ZZ23lstm_variable_selectionPKfS0_S0_S0_S0_PfS1_S1_iiiE7s_gates has been demoted

.visible .entry _Z23lstm_variable_selectionPKfS0_S0_S0_S0_PfS1_S1_iii(
	.param .u64 .ptr .align 1 _Z23lstm_variable_selectionPKfS0_S0_S0_S0_PfS1_S1_iii_param_0,
	.param .u64 .ptr .align 1 _Z23lstm_variable_selectionPKfS0_S0_S0_S0_PfS1_S1_iii_param_1,
	.param .u64 .ptr .align 1 _Z23lstm_variable_selectionPKfS0_S0_S0_S0_PfS1_S1_iii_param_2,
	.param .u64 .ptr .align 1 _Z23lstm_variable_selectionPKfS0_S0_S0_S0_PfS1_S1_iii_param_3,
	.param .u64 .ptr .align 1 _Z23lstm_variable_selectionPKfS0_S0_S0_S0_PfS1_S1_iii_param_4,
	.param .u64 .ptr .align 1 _Z23lstm_variable_selectionPKfS0_S0_S0_S0_PfS1_S1_iii_param_5,
	.param .u64 .ptr .align 1 _Z23lstm_variable_selectionPKfS0_S0_S0_S0_PfS1_S1_iii_param_6,
	.param .u64 .ptr .align 1 _Z23lstm_variable_selectionPKfS0_S0_S0_S0_PfS1_S1_iii_param_7,
	.param .u32 _Z23lstm_variable_selectionPKfS0_S0_S0_S0_PfS1_S1_iii_param_8,
	.param .u32 _Z23lstm_variable_selectionPKfS0_S0_S0_S0_PfS1_S1_iii_param_9,
	.param .u32 _Z23lstm_variable_selectionPKfS0_S0_S0_S0_PfS1_S1_iii_param_10
)
{
	.reg .pred 	%p<59>;
	.reg .b32 	%r<162>;
	.reg .b32 	%f<442>;
	.reg .b64 	%rd<54>;
	// demoted variable
	.shared .align 4 .b8 _ZZ23lstm_variable_selectionPKfS0_S0_S0_S0_PfS1_S1_iiiE3s_h[2048];
	// demoted variable
	.shared .align 4 .b8 _ZZ23lstm_variable_selectionPKfS0_S0_S0_S0_PfS1_S1_iiiE3s_c[2048];
	// demoted variable
	.shared .align 4 .b8 _ZZ23lstm_variable_selectionPKfS0_S0_S0_S0_PfS1_S1_iiiE11s_selection[2048];
	// demoted variable
	.shared .align 4 .b8 _ZZ23lstm_variable_selectionPKfS0_S0_S0_S0_PfS1_S1_iiiE7s_gates[8192];
	ld.param.u64 	%rd13, [_Z23lstm_variable_selectionPKfS0_S0_S0_S0_PfS1_S1_iii_param_0];
	ld.param.u64 	%rd14, [_Z23lstm_variable_selectionPKfS0_S0_S0_S0_PfS1_S1_iii_param_1];
	ld.param.u64 	%rd15, [_Z23lstm_variable_selectionPKfS0_S0_S0_S0_PfS1_S1_iii_param_2];
	ld.param.u64 	%rd9, [_Z23lstm_variable_selectionPKfS0_S0_S0_S0_PfS1_S1_iii_param_3];
	ld.param.u64 	%rd16, [_Z23lstm_variable_selectionPKfS0_S0_S0_S0_PfS1_S1_iii_param_4];
	ld.param.u32 	%r63, [_Z23lstm_variable_selectionPKfS0_S0_S0_S0_PfS1_S1_iii_param_8];
	ld.param.u32 	%r61, [_Z23lstm_variable_selectionPKfS0_S0_S0_S0_PfS1_S1_iii_param_9];
	ld.param.u32 	%r62, [_Z23lstm_variable_selectionPKfS0_S0_S0_S0_PfS1_S1_iii_param_10];
	cvta.to.global.u64 	%rd1, %rd16;
	cvta.to.global.u64 	%rd2, %rd15;
	cvta.to.global.u64 	%rd3, %rd14;
	cvta.to.global.u64 	%rd4, %rd13;
	mov.u32 	%r1, %ctaid.x;
	mov.u32 	%r2, %tid.x;
	setp.ge.s32 	%p3, %r1, %r63;
	setp.gt.s32 	%p4, %r62, 512;
	or.pred  	%p5, %p3, %p4;
	@%p5 bra 	$L__BB0_71;
	setp.ge.s32 	%p6, %r2, %r62;
	shl.b32 	%r64, %r2, 2;
	mov.u32 	%r65, _ZZ23lstm_variable_selectionPKfS0_S0_S0_S0_PfS1_S1_iiiE3s_h;
	add.s32 	%r3, %r65, %r64;
	mov.u32 	%r66, _ZZ23lstm_variable_selectionPKfS0_S0_S0_S0_PfS1_S1_iiiE3s_c;
	add.s32 	%r4, %r66, %r64;
	@%p6 bra 	$L__BB0_3;
	mov.b32 	%r67, 0;
	st.shared.u32 	[%r3], %r67;
	st.shared.u32 	[%r4], %r67;
$L__BB0_3:
	bar.sync 	0;
	setp.lt.s32 	%p7, %r61, 1;
	@%p7 bra 	$L__BB0_71;
	mul.lo.s32 	%r5, %r61, %r1;
	mul.lo.s32 	%r6, %r62, %r2;
	mov.u32 	%r71, _ZZ23lstm_variable_selectionPKfS0_S0_S0_S0_PfS1_S1_iiiE11s_selection;
	add.s32 	%r7, %r71, %r64;
	shl.b32 	%r8, %r62, 2;
	setp.lt.s32 	%p8, %r2, %r8;
	mov.u32 	%r72, _ZZ23lstm_variable_selectionPKfS0_S0_S0_S0_PfS1_S1_iiiE7s_gates;
	add.s32 	%r9, %r72, %r64;
	mul.lo.s32 	%r10, %r64, %r62;
	cvta.to.global.u64 	%rd17, %rd9;
	mul.wide.u32 	%rd18, %r2, 4;
	add.s64 	%rd5, %rd17, %rd18;
	shl.b32 	%r11, %r62, 1;
	setp.ge.s32 	%p9, %r2, %r11;
	mul.lo.s32 	%r73, %r62, 3;
	setp.lt.s32 	%p10, %r2, %r73;
	and.pred  	%p1, %p9, %p10;
	setp.ge.s32 	%p11, %r2, %r73;
	and.pred  	%p2, %p11, %p8;
	add.s32 	%r12, %r9, %r8;
	add.s32 	%r13, %r12, %r8;
	max.s32 	%r74, %r8, 1;
	add.s32 	%r14, %r62, -1;
	and.b32  	%r15, %r62, 15;
	and.b32  	%r16, %r62, 7;
	add.s32 	%r17, %r16, -1;
	and.b32  	%r18, %r62, 3;
	and.b32  	%r19, %r74, 5;
	and.b32  	%r20, %r62, -16;
	and.b32  	%r21, %r62, 2147483632;
	and.b32  	%r22, %r62, 2147483640;
	and.b32  	%r23, %r62, 1;
	and.b32  	%r24, %r74, 2147483640;
	and.b32  	%r25, %r74, 1;
	neg.s32 	%r26, %r20;
	mov.b32 	%r144, 0;
	not.pred 	%p51, %p1;
	not.pred 	%p54, %p2;
$L__BB0_5:
	setp.ge.s32 	%p12, %r2, %r62;
	@%p12 bra 	$L__BB0_20;
	setp.lt.u32 	%p13, %r14, 15;
	add.s32 	%r76, %r144, %r5;
	mul.lo.s32 	%r28, %r76, %r62;
	mov.f32 	%f433, 0f00000000;
	mov.b32 	%r149, 0;
	@%p13 bra 	$L__BB0_9;
	mov.f32 	%f433, 0f00000000;
	mov.u32 	%r145, %r28;
	mov.u32 	%r146, %r6;
	mov.u32 	%r147, %r26;
$L__BB0_8:
	.pragma "nounroll";
	mul.wide.s32 	%rd19, %r145, 4;
	add.s64 	%rd20, %rd4, %rd19;
	ld.global.f32 	%f32, [%rd20];
	mul.wide.s32 	%rd21, %r146, 4;
	add.s64 	%rd22, %rd1, %rd21;
	ld.global.f32 	%f33, [%rd22];
	fma.rn.f32 	%f34, %f32, %f33, %f433;
	ld.global.f32 	%f35, [%rd20+4];
	ld.global.f32 	%f36, [%rd22+4];
	fma.rn.f32 	%f37, %f35, %f36, %f34;
	ld.global.f32 	%f38, [%rd20+8];
	ld.global.f32 	%f39, [%rd22+8];
	fma.rn.f32 	%f40, %f38, %f39, %f37;
	ld.global.f32 	%f41, [%rd20+12];
	ld.global.f32 	%f42, [%rd22+12];
	fma.rn.f32 	%f43, %f41, %f42, %f40;
	ld.global.f32 	%f44, [%rd20+16];
	ld.global.f32 	%f45, [%rd22+16];
	fma.rn.f32 	%f46, %f44, %f45, %f43;
	ld.global.f32 	%f47, [%rd20+20];
	ld.global.f32 	%f48, [%rd22+20];
	fma.rn.f32 	%f49, %f47, %f48, %f46;
	ld.global.f32 	%f50, [%rd20+24];
	ld.global.f32 	%f51, [%rd22+24];
	fma.rn.f32 	%f52, %f50, %f51, %f49;
	ld.global.f32 	%f53, [%rd20+28];
	ld.global.f32 	%f54, [%rd22+28];
	fma.rn.f32 	%f55, %f53, %f54, %f52;
	ld.global.f32 	%f56, [%rd20+32];
	ld.global.f32 	%f57, [%rd22+32];
	fma.rn.f32 	%f58, %f56, %f57, %f55;
	ld.global.f32 	%f59, [%rd20+36];
	ld.global.f32 	%f60, [%rd22+36];
	fma.rn.f32 	%f61, %f59, %f60, %f58;
	ld.global.f32 	%f62, [%rd20+40];
	ld.global.f32 	%f63, [%rd22+40];
	fma.rn.f32 	%f64, %f62, %f63, %f61;
	ld.global.f32 	%f65, [%rd20+44];
	ld.global.f32 	%f66, [%rd22+44];
	fma.rn.f32 	%f67, %f65, %f66, %f64;
	ld.global.f32 	%f68, [%rd20+48];
	ld.global.f32 	%f69, [%rd22+48];
	fma.rn.f32 	%f70, %f68, %f69, %f67;
	ld.global.f32 	%f71, [%rd20+52];
	ld.global.f32 	%f72, [%rd22+52];
	fma.rn.f32 	%f73, %f71, %f72, %f70;
	ld.global.f32 	%f74, [%rd20+56];
	ld.global.f32 	%f75, [%rd22+56];
	fma.rn.f32 	%f76, %f74, %f75, %f73;
	ld.global.f32 	%f77, [%rd20+60];
	ld.global.f32 	%f78, [%rd22+60];
	fma.rn.f32 	%f433, %f77, %f78, %f76;
	add.s32 	%r147, %r147, 16;
	add.s32 	%r146, %r146, 16;
	add.s32 	%r145, %r145, 16;
	setp.ne.s32 	%p14, %r147, 0;
	mov.u32 	%r149, %r20;
	@%p14 bra 	$L__BB0_8;
$L__BB0_9:
	setp.eq.s32 	%p15, %r15, 0;
	@%p15 bra 	$L__BB0_19;
	add.s32 	%r77, %r15, -1;
	setp.lt.u32 	%p16, %r77, 7;
	@%p16 bra 	$L__BB0_12;
	add.s32 	%r78, %r149, %r28;
	mul.wide.s32 	%rd23, %r78, 4;
	add.s64 	%rd24, %rd4, %rd23;
	ld.global.f32 	%f80, [%rd24];
	add.s32 	%r79, %r149, %r6;
	mul.wide.s32 	%rd25, %r79, 4;
	add.s64 	%rd26, %rd1, %rd25;
	ld.global.f32 	%f81, [%rd26];
	fma.rn.f32 	%f82, %f80, %f81, %f433;
	ld.global.f32 	%f83, [%rd24+4];
	ld.global.f32 	%f84, [%rd26+4];
	fma.rn.f32 	%f85, %f83, %f84, %f82;
	ld.global.f32 	%f86, [%rd24+8];
	ld.global.f32 	%f87, [%rd26+8];
	fma.rn.f32 	%f88, %f86, %f87, %f85;
	ld.global.f32 	%f89, [%rd24+12];
	ld.global.f32 	%f90, [%rd26+12];
	fma.rn.f32 	%f91, %f89, %f90, %f88;
	ld.global.f32 	%f92, [%rd24+16];
	ld.global.f32 	%f93, [%rd26+16];
	fma.rn.f32 	%f94, %f92, %f93, %f91;
	ld.global.f32 	%f95, [%rd24+20];
	ld.global.f32 	%f96, [%rd26+20];
	fma.rn.f32 	%f97, %f95, %f96, %f94;
	ld.global.f32 	%f98, [%rd24+24];
	ld.global.f32 	%f99, [%rd26+24];
	fma.rn.f32 	%f100, %f98, %f99, %f97;
	ld.global.f32 	%f101, [%rd24+28];
	ld.global.f32 	%f102, [%rd26+28];
	fma.rn.f32 	%f433, %f101, %f102, %f100;
	add.s32 	%r149, %r149, 8;
$L__BB0_12:
	setp.eq.s32 	%p17, %r16, 0;
	@%p17 bra 	$L__BB0_19;
	setp.lt.u32 	%p18, %r17, 3;
	@%p18 bra 	$L__BB0_15;
	add.s32 	%r80, %r149, %r28;
	mul.wide.s32 	%rd27, %r80, 4;
	add.s64 	%rd28, %rd4, %rd27;
	ld.global.f32 	%f104, [%rd28];
	add.s32 	%r81, %r149, %r6;
	mul.wide.s32 	%rd29, %r81, 4;
	add.s64 	%rd30, %rd1, %rd29;
	ld.global.f32 	%f105, [%rd30];
	fma.rn.f32 	%f106, %f104, %f105, %f433;
	ld.global.f32 	%f107, [%rd28+4];
	ld.global.f32 	%f108, [%rd30+4];
	fma.rn.f32 	%f109, %f107, %f108, %f106;
	ld.global.f32 	%f110, [%rd28+8];
	ld.global.f32 	%f111, [%rd30+8];
	fma.rn.f32 	%f112, %f110, %f111, %f109;
	ld.global.f32 	%f113, [%rd28+12];
	ld.global.f32 	%f114, [%rd30+12];
	fma.rn.f32 	%f433, %f113, %f114, %f112;
	add.s32 	%r149, %r149, 4;
$L__BB0_15:
	setp.eq.s32 	%p19, %r18, 0;
	@%p19 bra 	$L__BB0_19;
	setp.eq.s32 	%p20, %r18, 1;
	add.s32 	%r82, %r149, %r28;
	mul.wide.s32 	%rd31, %r82, 4;
	add.s64 	%rd6, %rd4, %rd31;
	ld.global.f32 	%f115, [%rd6];
	add.s32 	%r83, %r149, %r6;
	mul.wide.s32 	%rd32, %r83, 4;
	add.s64 	%rd7, %rd1, %rd32;
	ld.global.f32 	%f116, [%rd7];
	fma.rn.f32 	%f433, %f115, %f116, %f433;
	@%p20 bra 	$L__BB0_19;
	setp.eq.s32 	%p21, %r18, 2;
	ld.global.f32 	%f117, [%rd6+4];
	ld.global.f32 	%f118, [%rd7+4];
	fma.rn.f32 	%f433, %f117, %f118, %f433;
	@%p21 bra 	$L__BB0_19;
	ld.global.f32 	%f119, [%rd6+8];
	ld.global.f32 	%f120, [%rd7+8];
	fma.rn.f32 	%f433, %f119, %f120, %f433;
$L__BB0_19:
	fma.rn.f32 	%f121, %f433, 0f3BBB989D, 0f3F000000;
	cvt.sat.f32.f32 	%f122, %f121;
	mov.f32 	%f123, 0f4B400001;
	mov.f32 	%f124, 0f437C0000;
	fma.rm.f32 	%f125, %f122, %f124, %f123;
	add.f32 	%f126, %f125, 0fCB40007F;
	neg.f32 	%f127, %f126;
	fma.rn.f32 	%f128, %f433, 0f3FB8AA3B, %f127;
	fma.rn.f32 	%f129, %f433, 0f32A57060, %f128;
	mov.b32 	%r84, %f125;
	shl.b32 	%r85, %r84, 23;
	mov.b32 	%f130, %r85;
	ex2.approx.ftz.f32 	%f131, %f129;
	mul.f32 	%f132, %f131, %f130;
	st.shared.f32 	[%r7], %f132;
$L__BB0_20:
	setp.ne.s32 	%p22, %r2, 0;
	bar.sync 	0;
	@%p22 bra 	$L__BB0_47;
	setp.lt.s32 	%p23, %r62, 1;
	mov.f32 	%f440, 0f00000000;
	@%p23 bra 	$L__BB0_35;
	setp.lt.u32 	%p24, %r62, 16;
	mov.f32 	%f440, 0f00000000;
	mov.b32 	%r152, 0;
	@%p24 bra 	$L__BB0_25;
	mov.f32 	%f440, 0f00000000;
	mov.b32 	%r154, 0;
$L__BB0_24:
	.pragma "nounroll";
	shl.b32 	%r88, %r154, 2;
	mov.u32 	%r89, _ZZ23lstm_variable_selectionPKfS0_S0_S0_S0_PfS1_S1_iiiE11s_selection;
	add.s32 	%r90, %r89, %r88;
	ld.shared.f32 	%f137, [%r90];
	add.f32 	%f138, %f440, %f137;
	ld.shared.f32 	%f139, [%r90+4];
	add.f32 	%f140, %f138, %f139;
	ld.shared.f32 	%f141, [%r90+8];
	add.f32 	%f142, %f140, %f141;
	ld.shared.f32 	%f143, [%r90+12];
	add.f32 	%f144, %f142, %f143;
	ld.shared.f32 	%f145, [%r90+16];
	add.f32 	%f146, %f144, %f145;
	ld.shared.f32 	%f147, [%r90+20];
	add.f32 	%f148, %f146, %f147;
	ld.shared.f32 	%f149, [%r90+24];
	add.f32 	%f150, %f148, %f149;
	ld.shared.f32 	%f151, [%r90+28];
	add.f32 	%f152, %f150, %f151;
	ld.shared.f32 	%f153, [%r90+32];
	add.f32 	%f154, %f152, %f153;
	ld.shared.f32 	%f155, [%r90+36];
	add.f32 	%f156, %f154, %f155;
	ld.shared.f32 	%f157, [%r90+40];
	add.f32 	%f158, %f156, %f157;
	ld.shared.f32 	%f159, [%r90+44];
	add.f32 	%f160, %f158, %f159;
	ld.shared.f32 	%f161, [%r90+48];
	add.f32 	%f162, %f160, %f161;
	ld.shared.f32 	%f163, [%r90+52];
	add.f32 	%f164, %f162, %f163;
	ld.shared.f32 	%f165, [%r90+56];
	add.f32 	%f166, %f164, %f165;
	ld.shared.f32 	%f167, [%r90+60];
	add.f32 	%f440, %f166, %f167;
	add.s32 	%r154, %r154, 16;
	setp.eq.s32 	%p25, %r154, %r21;
	mov.u32 	%r152, %r21;
	@%p25 bra 	$L__BB0_25;
	bra.uni 	$L__BB0_24;
$L__BB0_25:
	setp.eq.s32 	%p26, %r15, 0;
	@%p26 bra 	$L__BB0_35;
	add.s32 	%r91, %r15, -1;
	setp.lt.u32 	%p27, %r91, 7;
	@%p27 bra 	$L__BB0_28;
	shl.b32 	%r92, %r152, 2;
	mov.u32 	%r93, _ZZ23lstm_variable_selectionPKfS0_S0_S0_S0_PfS1_S1_iiiE11s_selection;
	add.s32 	%r94, %r93, %r92;
	ld.shared.f32 	%f169, [%r94];
	add.f32 	%f170, %f440, %f169;
	ld.shared.f32 	%f171, [%r94+4];
	add.f32 	%f172, %f170, %f171;
	ld.shared.f32 	%f173, [%r94+8];
	add.f32 	%f174, %f172, %f173;
	ld.shared.f32 	%f175, [%r94+12];
	add.f32 	%f176, %f174, %f175;
	ld.shared.f32 	%f177, [%r94+16];
	add.f32 	%f178, %f176, %f177;
	ld.shared.f32 	%f179, [%r94+20];
	add.f32 	%f180, %f178, %f179;
	ld.shared.f32 	%f181, [%r94+24];
	add.f32 	%f182, %f180, %f181;
	ld.shared.f32 	%f183, [%r94+28];
	add.f32 	%f440, %f182, %f183;
	add.s32 	%r152, %r152, 8;
$L__BB0_28:
	setp.eq.s32 	%p28, %r16, 0;
	@%p28 bra 	$L__BB0_35;
	setp.lt.u32 	%p29, %r17, 3;
	@%p29 bra 	$L__BB0_31;
	shl.b32 	%r95, %r152, 2;
	mov.u32 	%r96, _ZZ23lstm_variable_selectionPKfS0_S0_S0_S0_PfS1_S1_iiiE11s_selection;
	add.s32 	%r97, %r96, %r95;
	ld.shared.f32 	%f185, [%r97];
	add.f32 	%f186, %f440, %f185;
	ld.shared.f32 	%f187, [%r97+4];
	add.f32 	%f188, %f186, %f187;
	ld.shared.f32 	%f189, [%r97+8];
	add.f32 	%f190, %f188, %f189;
	ld.shared.f32 	%f191, [%r97+12];
	add.f32 	%f440, %f190, %f191;
	add.s32 	%r152, %r152, 4;
$L__BB0_31:
	setp.eq.s32 	%p30, %r18, 0;
	@%p30 bra 	$L__BB0_35;
	setp.eq.s32 	%p31, %r18, 1;
	shl.b32 	%r98, %r152, 2;
	mov.u32 	%r99, _ZZ23lstm_variable_selectionPKfS0_S0_S0_S0_PfS1_S1_iiiE11s_selection;
	add.s32 	%r45, %r99, %r98;
	ld.shared.f32 	%f192, [%r45];
	add.f32 	%f440, %f440, %f192;
	@%p31 bra 	$L__BB0_35;
	setp.eq.s32 	%p32, %r18, 2;
	ld.shared.f32 	%f193, [%r45+4];
	add.f32 	%f440, %f440, %f193;
	@%p32 bra 	$L__BB0_35;
	ld.shared.f32 	%f194, [%r45+8];
	add.f32 	%f440, %f440, %f194;
$L__BB0_35:
	setp.lt.s32 	%p33, %r62, 1;
	@%p33 bra 	$L__BB0_47;
	setp.lt.u32 	%p34, %r62, 8;
	mov.b32 	%r157, 0;
	@%p34 bra 	$L__BB0_39;
	mov.b32 	%r155, 0;
$L__BB0_38:
	.pragma "nounroll";
	shl.b32 	%r102, %r155, 2;
	mov.u32 	%r103, _ZZ23lstm_variable_selectionPKfS0_S0_S0_S0_PfS1_S1_iiiE11s_selection;
	add.s32 	%r104, %r103, %r102;
	ld.shared.f32 	%f195, [%r104];
	div.rn.f32 	%f196, %f195, %f440;
	st.shared.f32 	[%r104], %f196;
	ld.shared.f32 	%f197, [%r104+4];
	div.rn.f32 	%f198, %f197, %f440;
	st.shared.f32 	[%r104+4], %f198;
	ld.shared.f32 	%f199, [%r104+8];
	div.rn.f32 	%f200, %f199, %f440;
	st.shared.f32 	[%r104+8], %f200;
	ld.shared.f32 	%f201, [%r104+12];
	div.rn.f32 	%f202, %f201, %f440;
	st.shared.f32 	[%r104+12], %f202;
	ld.shared.f32 	%f203, [%r104+16];
	div.rn.f32 	%f204, %f203, %f440;
	st.shared.f32 	[%r104+16], %f204;
	ld.shared.f32 	%f205, [%r104+20];
	div.rn.f32 	%f206, %f205, %f440;
	st.shared.f32 	[%r104+20], %f206;
	ld.shared.f32 	%f207, [%r104+24];
	div.rn.f32 	%f208, %f207, %f440;
	st.shared.f32 	[%r104+24], %f208;
	ld.shared.f32 	%f209, [%r104+28];
	div.rn.f32 	%f210, %f209, %f440;
	st.shared.f32 	[%r104+28], %f210;
	add.s32 	%r155, %r155, 8;
	setp.ne.s32 	%p35, %r155, %r22;
	mov.u32 	%r157, %r22;
	@%p35 bra 	$L__BB0_38;
$L__BB0_39:
	setp.eq.s32 	%p36, %r16, 0;
	@%p36 bra 	$L__BB0_47;
	setp.lt.u32 	%p37, %r17, 3;
	@%p37 bra 	$L__BB0_42;
	shl.b32 	%r105, %r157, 2;
	mov.u32 	%r106, _ZZ23lstm_variable_selectionPKfS0_S0_S0_S0_PfS1_S1_iiiE11s_selection;
	add.s32 	%r107, %r106, %r105;
	ld.shared.f32 	%f211, [%r107];
	div.rn.f32 	%f212, %f211, %f440;
	st.shared.f32 	[%r107], %f212;
	ld.shared.f32 	%f213, [%r107+4];
	div.rn.f32 	%f214, %f213, %f440;
	st.shared.f32 	[%r107+4], %f214;
	ld.shared.f32 	%f215, [%r107+8];
	div.rn.f32 	%f216, %f215, %f440;
	st.shared.f32 	[%r107+8], %f216;
	ld.shared.f32 	%f217, [%r107+12];
	div.rn.f32 	%f218, %f217, %f440;
	st.shared.f32 	[%r107+12], %f218;
	add.s32 	%r157, %r157, 4;
$L__BB0_42:
	setp.eq.s32 	%p38, %r18, 0;
	@%p38 bra 	$L__BB0_47;
	setp.eq.s32 	%p39, %r18, 1;
	@%p39 bra 	$L__BB0_45;
	shl.b32 	%r108, %r157, 2;
	mov.u32 	%r109, _ZZ23lstm_variable_selectionPKfS0_S0_S0_S0_PfS1_S1_iiiE11s_selection;
	add.s32 	%r110, %r109, %r108;
	ld.shared.f32 	%f219, [%r110];
	div.rn.f32 	%f220, %f219, %f440;
	st.shared.f32 	[%r110], %f220;
	ld.shared.f32 	%f221, [%r110+4];
	div.rn.f32 	%f222, %f221, %f440;
	st.shared.f32 	[%r110+4], %f222;
	add.s32 	%r157, %r157, 2;
$L__BB0_45:
	setp.eq.s32 	%p40, %r23, 0;
	@%p40 bra 	$L__BB0_47;
	shl.b32 	%r111, %r157, 2;
	mov.u32 	%r112, _ZZ23lstm_variable_selectionPKfS0_S0_S0_S0_PfS1_S1_iiiE11s_selection;
	add.s32 	%r113, %r112, %r111;
	ld.shared.f32 	%f223, [%r113];
	div.rn.f32 	%f224, %f223, %f440;
	st.shared.f32 	[%r113], %f224;
$L__BB0_47:
	setp.ge.s32 	%p41, %r2, %r62;
	bar.sync 	0;
	@%p41 bra 	$L__BB0_49;
	ld.param.u64 	%rd53, [_Z23lstm_variable_selectionPKfS0_S0_S0_S0_PfS1_S1_iii_param_7];
	ld.shared.f32 	%f225, [%r7];
	add.s32 	%r114, %r144, %r5;
	mad.lo.s32 	%r115, %r114, %r62, %r2;
	cvta.to.global.u64 	%rd33, %rd53;
	mul.wide.s32 	%rd34, %r115, 4;
	add.s64 	%rd35, %rd33, %rd34;
	st.global.f32 	[%rd35], %f225;
$L__BB0_49:
	setp.ge.s32 	%p42, %r2, %r8;
	@%p42 bra 	$L__BB0_51;
	mov.b32 	%r116, 0;
	st.shared.u32 	[%r9], %r116;
$L__BB0_51:
	setp.ge.s32 	%p43, %r2, %r62;
	bar.sync 	0;
	@%p43 bra 	$L__BB0_60;
	setp.lt.s32 	%p44, %r8, 8;
	add.s32 	%r118, %r144, %r5;
	mad.lo.s32 	%r119, %r118, %r62, %r2;
	mul.wide.s32 	%rd36, %r119, 4;
	add.s64 	%rd8, %rd4, %rd36;
	mov.b32 	%r161, 0;
	@%p44 bra 	$L__BB0_55;
	mov.b32 	%r159, 0;
$L__BB0_54:
	.pragma "nounroll";
	shl.b32 	%r121, %r159, 2;
	mov.u32 	%r122, _ZZ23lstm_variable_selectionPKfS0_S0_S0_S0_PfS1_S1_iiiE7s_gates;
	add.s32 	%r123, %r122, %r121;
	ld.shared.f32 	%f226, [%r7];
	ld.global.f32 	%f227, [%rd8];
	mul.f32 	%f228, %f226, %f227;
	add.s32 	%r124, %r159, %r10;
	mul.wide.s32 	%rd37, %r124, 4;
	add.s64 	%rd38, %rd3, %rd37;
	ld.global.f32 	%f229, [%rd38];
	mul.f32 	%f230, %f228, %f229;
	atom.shared.add.f32 	%f231, [%r123], %f230;
	ld.shared.f32 	%f232, [%r3];
	add.s64 	%rd39, %rd2, %rd37;
	ld.global.f32 	%f233, [%rd39];
	mul.f32 	%f234, %f232, %f233;
	atom.shared.add.f32 	%f235, [%r123], %f234;
	ld.shared.f32 	%f236, [%r7];
	ld.global.f32 	%f237, [%rd8];
	mul.f32 	%f238, %f236, %f237;
	ld.global.f32 	%f239, [%rd38+4];
	mul.f32 	%f240, %f238, %f239;
	atom.shared.add.f32 	%f241, [%r123+4], %f240;
	ld.shared.f32 	%f242, [%r3];
	ld.global.f32 	%f243, [%rd39+4];
	mul.f32 	%f244, %f242, %f243;
	atom.shared.add.f32 	%f245, [%r123+4], %f244;
	ld.shared.f32 	%f246, [%r7];
	ld.global.f32 	%f247, [%rd8];
	mul.f32 	%f248, %f246, %f247;
	ld.global.f32 	%f249, [%rd38+8];
	mul.f32 	%f250, %f248, %f249;
	atom.shared.add.f32 	%f251, [%r123+8], %f250;
	ld.shared.f32 	%f252, [%r3];
	ld.global.f32 	%f253, [%rd39+8];
	mul.f32 	%f254, %f252, %f253;
	atom.shared.add.f32 	%f255, [%r123+8], %f254;
	ld.shared.f32 	%f256, [%r7];
	ld.global.f32 	%f257, [%rd8];
	mul.f32 	%f258, %f256, %f257;
	ld.global.f32 	%f259, [%rd38+12];
	mul.f32 	%f260, %f258, %f259;
	atom.shared.add.f32 	%f261, [%r123+12], %f260;
	ld.shared.f32 	%f262, [%r3];
	ld.global.f32 	%f263, [%rd39+12];
	mul.f32 	%f264, %f262, %f263;
	atom.shared.add.f32 	%f265, [%r123+12], %f264;
	ld.shared.f32 	%f266, [%r7];
	ld.global.f32 	%f267, [%rd8];
	mul.f32 	%f268, %f266, %f267;
	ld.global.f32 	%f269, [%rd38+16];
	mul.f32 	%f270, %f268, %f269;
	atom.shared.add.f32 	%f271, [%r123+16], %f270;
	ld.shared.f32 	%f272, [%r3];
	ld.global.f32 	%f273, [%rd39+16];
	mul.f32 	%f274, %f272, %f273;
	atom.shared.add.f32 	%f275, [%r123+16], %f274;
	ld.shared.f32 	%f276, [%r7];
	ld.global.f32 	%f277, [%rd8];
	mul.f32 	%f278, %f276, %f277;
	ld.global.f32 	%f279, [%rd38+20];
	mul.f32 	%f280, %f278, %f279;
	atom.shared.add.f32 	%f281, [%r123+20], %f280;
	ld.shared.f32 	%f282, [%r3];
	ld.global.f32 	%f283, [%rd39+20];
	mul.f32 	%f284, %f282, %f283;
	atom.shared.add.f32 	%f285, [%r123+20], %f284;
	ld.shared.f32 	%f286, [%r7];
	ld.global.f32 	%f287, [%rd8];
	mul.f32 	%f288, %f286, %f287;
	ld.global.f32 	%f289, [%rd38+24];
	mul.f32 	%f290, %f288, %f289;
	atom.shared.add.f32 	%f291, [%r123+24], %f290;
	ld.shared.f32 	%f292, [%r3];
	ld.global.f32 	%f293, [%rd39+24];
	mul.f32 	%f294, %f292, %f293;
	atom.shared.add.f32 	%f295, [%r123+24], %f294;
	ld.shared.f32 	%f296, [%r7];
	ld.global.f32 	%f297, [%rd8];
	mul.f32 	%f298, %f296, %f297;
	ld.global.f32 	%f299, [%rd38+28];
	mul.f32 	%f300, %f298, %f299;
	atom.shared.add.f32 	%f301, [%r123+28], %f300;
	ld.shared.f32 	%f302, [%r3];
	ld.global.f32 	%f303, [%rd39+28];
	mul.f32 	%f304, %f302, %f303;
	atom.shared.add.f32 	%f305, [%r123+28], %f304;
	add.s32 	%r159, %r159, 8;
	setp.ne.s32 	%p45, %r159, %r24;
	mov.u32 	%r161, %r24;
	@%p45 bra 	$L__BB0_54;
$L__BB0_55:
	setp.eq.s32 	%p46, %r19, 0;
	@%p46 bra 	$L__BB0_60;
	add.s32 	%r125, %r19, -1;
	setp.lt.u32 	%p47, %r125, 3;
	@%p47 bra 	$L__BB0_58;
	shl.b32 	%r126, %r161, 2;
	mov.u32 	%r127, _ZZ23lstm_variable_selectionPKfS0_S0_S0_S0_PfS1_S1_iiiE7s_gates;
	add.s32 	%r128, %r127, %r126;
	ld.shared.f32 	%f306, [%r7];
	ld.global.f32 	%f307, [%rd8];
	mul.f32 	%f308, %f306, %f307;
	add.s32 	%r129, %r161, %r10;
	mul.wide.s32 	%rd40, %r129, 4;
	add.s64 	%rd41, %rd3, %rd40;
	ld.global.f32 	%f309, [%rd41];
	mul.f32 	%f310, %f308, %f309;
	atom.shared.add.f32 	%f311, [%r128], %f310;
	ld.shared.f32 	%f312, [%r3];
	add.s64 	%rd42, %rd2, %rd40;
	ld.global.f32 	%f313, [%rd42];
	mul.f32 	%f314, %f312, %f313;
	atom.shared.add.f32 	%f315, [%r128], %f314;
	ld.shared.f32 	%f316, [%r7];
	ld.global.f32 	%f317, [%rd8];
	mul.f32 	%f318, %f316, %f317;
	ld.global.f32 	%f319, [%rd41+4];
	mul.f32 	%f320, %f318, %f319;
	atom.shared.add.f32 	%f321, [%r128+4], %f320;
	ld.shared.f32 	%f322, [%r3];
	ld.global.f32 	%f323, [%rd42+4];
	mul.f32 	%f324, %f322, %f323;
	atom.shared.add.f32 	%f325, [%r128+4], %f324;
	ld.shared.f32 	%f326, [%r7];
	ld.global.f32 	%f327, [%rd8];
	mul.f32 	%f328, %f326, %f327;
	ld.global.f32 	%f329, [%rd41+8];
	mul.f32 	%f330, %f328, %f329;
	atom.shared.add.f32 	%f331, [%r128+8], %f330;
	ld.shared.f32 	%f332, [%r3];
	ld.global.f32 	%f333, [%rd42+8];
	mul.f32 	%f334, %f332, %f333;
	atom.shared.add.f32 	%f335, [%r128+8], %f334;
	ld.shared.f32 	%f336, [%r7];
	ld.global.f32 	%f337, [%rd8];
	mul.f32 	%f338, %f336, %f337;
	ld.global.f32 	%f339, [%rd41+12];
	mul.f32 	%f340, %f338, %f339;
	atom.shared.add.f32 	%f341, [%r128+12], %f340;
	ld.shared.f32 	%f342, [%r3];
	ld.global.f32 	%f343, [%rd42+12];
	mul.f32 	%f344, %f342, %f343;
	atom.shared.add.f32 	%f345, [%r128+12], %f344;
	add.s32 	%r161, %r161, 4;
$L__BB0_58:
	setp.eq.s32 	%p48, %r25, 0;
	@%p48 bra 	$L__BB0_60;
	shl.b32 	%r130, %r161, 2;
	mov.u32 	%r131, _ZZ23lstm_variable_selectionPKfS0_S0_S0_S0_PfS1_S1_iiiE7s_gates;
	add.s32 	%r132, %r131, %r130;
	ld.shared.f32 	%f346, [%r7];
	ld.global.f32 	%f347, [%rd8];
	mul.f32 	%f348, %f346, %f347;
	add.s32 	%r133, %r161, %r10;
	mul.wide.s32 	%rd43, %r133, 4;
	add.s64 	%rd44, %rd3, %rd43;
	ld.global.f32 	%f349, [%rd44];
	mul.f32 	%f350, %f348, %f349;
	atom.shared.add.f32 	%f351, [%r132], %f350;
	ld.shared.f32 	%f352, [%r3];
	add.s64 	%rd45, %rd2, %rd43;
	ld.global.f32 	%f353, [%rd45];
	mul.f32 	%f354, %f352, %f353;
	atom.shared.add.f32 	%f355, [%r132], %f354;
$L__BB0_60:
	setp.ge.s32 	%p49, %r2, %r8;
	bar.sync 	0;
	@%p49 bra 	$L__BB0_62;
	ld.global.f32 	%f356, [%rd5];
	ld.shared.f32 	%f357, [%r9];
	add.f32 	%f358, %f356, %f357;
	st.shared.f32 	[%r9], %f358;
$L__BB0_62:
	setp.ge.s32 	%p50, %r2, %r11;
	bar.sync 	0;
	@%p50 bra 	$L__BB0_64;
	ld.shared.f32 	%f359, [%r9];
	fma.rn.f32 	%f360, %f359, 0fBBBB989D, 0f3F000000;
	cvt.sat.f32.f32 	%f361, %f360;
	mov.f32 	%f362, 0f4B400001;
	mov.f32 	%f363, 0f437C0000;
	fma.rm.f32 	%f364, %f361, %f363, %f362;
	add.f32 	%f365, %f364, 0fCB40007F;
	neg.f32 	%f366, %f365;
	fma.rn.f32 	%f367, %f359, 0fBFB8AA3B, %f366;
	fma.rn.f32 	%f368, %f359, 0fB2A57060, %f367;
	mov.b32 	%r134, %f364;
	shl.b32 	%r135, %r134, 23;
	mov.b32 	%f369, %r135;
	ex2.approx.ftz.f32 	%f370, %f368;
	fma.rn.f32 	%f371, %f370, %f369, 0f3F800000;
	rcp.rn.f32 	%f372, %f371;
	st.shared.f32 	[%r9], %f372;
$L__BB0_64:
	@%p51 bra 	$L__BB0_66;
	ld.shared.f32 	%f373, [%r9];
	abs.f32 	%f374, %f373;
	mul.f32 	%f375, %f374, 0f4038AA3B;
	ex2.approx.ftz.f32 	%f376, %f375;
	add.f32 	%f377, %f376, 0f3F800000;
	rcp.approx.ftz.f32 	%f378, %f377;
	fma.rn.f32 	%f379, %f378, 0fC0000000, 0f3F800000;
	setp.ge.f32 	%p52, %f374, 0f41102CB4;
	selp.f32 	%f380, 0f3F800000, %f379, %p52;
	copysign.f32 	%f381, %f373, %f380;
	mul.f32 	%f382, %f373, %f373;
	fma.rn.f32 	%f383, %f382, 0f3C80F082, 0fBD563CAE;
	fma.rn.f32 	%f384, %f383, %f382, 0f3E085941;
	fma.rn.f32 	%f385, %f384, %f382, 0fBEAAA9ED;
	fma.rn.f32 	%f386, %f385, %f382, 0f00000000;
	fma.rn.f32 	%f387, %f386, %f373, %f373;
	setp.ge.f32 	%p53, %f374, 0f3F19999A;
	selp.f32 	%f388, %f381, %f387, %p53;
	st.shared.f32 	[%r9], %f388;
$L__BB0_66:
	@%p54 bra 	$L__BB0_68;
	ld.shared.f32 	%f389, [%r9];
	fma.rn.f32 	%f390, %f389, 0fBBBB989D, 0f3F000000;
	cvt.sat.f32.f32 	%f391, %f390;
	mov.f32 	%f392, 0f4B400001;
	mov.f32 	%f393, 0f437C0000;
	fma.rm.f32 	%f394, %f391, %f393, %f392;
	add.f32 	%f395, %f394, 0fCB40007F;
	neg.f32 	%f396, %f395;
	fma.rn.f32 	%f397, %f389, 0fBFB8AA3B, %f396;
	fma.rn.f32 	%f398, %f389, 0fB2A57060, %f397;
	mov.b32 	%r136, %f394;
	shl.b32 	%r137, %r136, 23;
	mov.b32 	%f399, %r137;
	ex2.approx.ftz.f32 	%f400, %f398;
	fma.rn.f32 	%f401, %f400, %f399, 0f3F800000;
	rcp.rn.f32 	%f402, %f401;
	st.shared.f32 	[%r9], %f402;
$L__BB0_68:
	setp.ge.s32 	%p55, %r2, %r62;
	bar.sync 	0;
	@%p55 bra 	$L__BB0_70;
	ld.param.u64 	%rd52, [_Z23lstm_variable_selectionPKfS0_S0_S0_S0_PfS1_S1_iii_param_6];
	ld.param.u64 	%rd51, [_Z23lstm_variable_selectionPKfS0_S0_S0_S0_PfS1_S1_iii_param_5];
	ld.shared.f32 	%f403, [%r9];
	ld.shared.f32 	%f404, [%r12];
	ld.shared.f32 	%f405, [%r13];
	add.s32 	%r138, %r13, %r8;
	ld.shared.f32 	%f406, [%r138];
	shl.b32 	%r139, %r2, 2;
	mov.u32 	%r140, _ZZ23lstm_variable_selectionPKfS0_S0_S0_S0_PfS1_S1_iiiE3s_c;
	add.s32 	%r141, %r140, %r139;
	ld.shared.f32 	%f407, [%r141];
	mul.f32 	%f408, %f404, %f407;
	fma.rn.f32 	%f409, %f403, %f405, %f408;
	st.shared.f32 	[%r141], %f409;
	abs.f32 	%f410, %f409;
	mul.f32 	%f411, %f410, 0f4038AA3B;
	ex2.approx.ftz.f32 	%f412, %f411;
	add.f32 	%f413, %f412, 0f3F800000;
	rcp.approx.ftz.f32 	%f414, %f413;
	fma.rn.f32 	%f415, %f414, 0fC0000000, 0f3F800000;
	setp.ge.f32 	%p56, %f410, 0f41102CB4;
	selp.f32 	%f416, 0f3F800000, %f415, %p56;
	copysign.f32 	%f417, %f409, %f416;
	mul.f32 	%f418, %f409, %f409;
	fma.rn.f32 	%f419, %f418, 0f3C80F082, 0fBD563CAE;
	fma.rn.f32 	%f420, %f419, %f418, 0f3E085941;
	fma.rn.f32 	%f421, %f420, %f418, 0fBEAAA9ED;
	fma.rn.f32 	%f422, %f421, %f418, 0f00000000;
	fma.rn.f32 	%f423, %f422, %f409, %f409;
	setp.ge.f32 	%p57, %f410, 0f3F19999A;
	selp.f32 	%f424, %f417, %f423, %p57;
	mul.f32 	%f425, %f406, %f424;
	st.shared.f32 	[%r3], %f425;
	add.s32 	%r142, %r144, %r5;
	mad.lo.s32 	%r143, %r142, %r62, %r2;
	cvta.to.global.u64 	%rd46, %rd51;
	mul.wide.s32 	%rd47, %r143, 4;
	add.s64 	%rd48, %rd46, %rd47;
	st.global.f32 	[%rd48], %f425;
	cvta.to.global.u64 	%rd49, %rd52;
	add.s64 	%rd50, %rd49, %rd47;
	st.global.f32 	[%rd50], %f409;
$L__BB0_70:
	bar.sync 	0;
	add.s32 	%r144, %r144, 1;
	setp.ne.s32 	%p58, %r144, %r61;
	@%p58 bra 	$L__BB0_5;
$L__BB0_71:
	ret;

}


// ===== COMPILED SASS (sm_100) =====

	.target	sm_100

	.elftype	@"ET_EXEC"


//--------------------- .note.nv.tkinfo           --------------------------
	.section	.note.nv.tkinfo,"",@"SHT_NOTE"
	.sectionflags	@"SHF_NOTE_NV_TKINFO"
	.tkinfo
        /*0018*/ 	.word	0x00000002
        /*0030*/ 	.string	""
        /*0030*/ 	.string	"ptxas"
        /*0030*/ 	.string	"Cuda compilation tools, release 13.0, V13.0.88"
        /*0030*/ 	.string	"Build cuda_13.0.r13.0/compiler.36424714_0"
        /*0030*/ 	.string	"-arch sm_100 -m 64 "



//--------------------- .note.nv.cuinfo           --------------------------
	.section	.note.nv.cuinfo,"",@"SHT_NOTE"
	.sectionflags	@"SHF_NOTE_NV_CUINFO"
        /*0018*/ 	.short	0x0002
        /*001a*/ 	.short	0x0064
        /*001c*/ 	.short	0x0082
	.zero		2


//--------------------- .nv.info                  --------------------------
	.section	.nv.info,"",@"SHT_CUDA_INFO"
	.align	4


	//----- nvinfo : EIATTR_REGCOUNT
	.align		4
        /*0000*/ 	.byte	0x04, 0x2f
        /*0002*/ 	.short	(.L_1 - .L_0)
	.align		4
.L_0:
        /*0004*/ 	.word	index@(_Z23lstm_variable_selectionPKfS0_S0_S0_S0_PfS1_S1_iii)
        /*0008*/ 	.word	0x00000020


	//----- nvinfo : EIATTR_FRAME_SIZE
	.align		4
.L_1:
        /*000c*/ 	.byte	0x04, 0x11
        /*000e*/ 	.short	(.L_3 - .L_2)
	.align		4
.L_2:
        /*0010*/ 	.word	index@($__internal_1_$__cuda_sm3x_div_rn_noftz_f32_slowpath)
        /*0014*/ 	.word	0x00000000


	//----- nvinfo : EIATTR_FRAME_SIZE
	.align		4
.L_3:
        /*0018*/ 	.byte	0x04, 0x11
        /*001a*/ 	.short	(.L_5 - .L_4)
	.align		4
.L_4:
        /*001c*/ 	.word	index@($__internal_0_$__cuda_sm20_rcp_rn_f32_slowpath)
        /*0020*/ 	.word	0x00000000


	//----- nvinfo : EIATTR_FRAME_SIZE
	.align		4
.L_5:
        /*0024*/ 	.byte	0x04, 0x11
        /*0026*/ 	.short	(.L_7 - .L_6)
	.align		4
.L_6:
        /*0028*/ 	.word	index@(_Z23lstm_variable_selectionPKfS0_S0_S0_S0_PfS1_S1_iii)
        /*002c*/ 	.word	0x00000000


	//----- nvinfo : EIATTR_MIN_STACK_SIZE
	.align		4
.L_7:
        /*0030*/ 	.byte	0x04, 0x12
        /*0032*/ 	.short	(.L_9 - .L_8)
	.align		4
.L_8:
        /*0034*/ 	.word	index@(_Z23lstm_variable_selectionPKfS0_S0_S0_S0_PfS1_S1_iii)
        /*0038*/ 	.word	0x00000000
.L_9:


//--------------------- .nv.compat                --------------------------
	.section	.nv.compat,"",@"SHT_CUDA_COMPAT_INFO"
	.align	4
        /*0000*/ 	.byte	0x02, 0x09, 0x00, 0x00, 0x02, 0x02, 0x01, 0x00, 0x02, 0x05, 0x05, 0x00, 0x03, 0x07, 0x01, 0x01
        /*0010*/ 	.byte	0x02, 0x03, 0x00, 0x00, 0x02, 0x06, 0x01, 0x00, 0x04, 0x0b, 0x08, 0x00, 0x01, 0x00, 0x00, 0x00
        /*0020*/ 	.byte	0x00, 0x00, 0x00, 0x00


//--------------------- .nv.info._Z23lstm_variable_selectionPKfS0_S0_S0_S0_PfS1_S1_iii --------------------------
	.section	.nv.info._Z23lstm_variable_selectionPKfS0_S0_S0_S0_PfS1_S1_iii,"",@"SHT_CUDA_INFO"
	.sectionflags	@""
	.align	4


	//----- nvinfo : EIATTR_CUDA_API_VERSION
	.align		4
        /*0000*/ 	.byte	0x04, 0x37
        /*0002*/ 	.short	(.L_11 - .L_10)
.L_10:
        /*0004*/ 	.word	0x00000082


	//----- nvinfo : EIATTR_KPARAM_INFO
	.align		4
.L_11:
        /*0008*/ 	.byte	0x04, 0x17
        /*000a*/ 	.short	(.L_13 - .L_12)
.L_12:
        /*000c*/ 	.word	0x00000000
        /*0010*/ 	.short	0x000a
        /*0012*/ 	.short	0x0048
        /*0014*/ 	.byte	0x00, 0xf0, 0x11, 0x00


	//----- nvinfo : EIATTR_KPARAM_INFO
	.align		4
.L_13:
        /*0018*/ 	.byte	0x04, 0x17
        /*001a*/ 	.short	(.L_15 - .L_14)
.L_14:
        /*001c*/ 	.word	0x00000000
        /*0020*/ 	.short	0x0009
        /*0022*/ 	.short	0x0044
        /*0024*/ 	.byte	0x00, 0xf0, 0x11, 0x00


	//----- nvinfo : EIATTR_KPARAM_INFO
	.align		4
.L_15:
        /*0028*/ 	.byte	0x04, 0x17
        /*002a*/ 	.short	(.L_17 - .L_16)
.L_16:
        /*002c*/ 	.word	0x00000000
        /*0030*/ 	.short	0x0008
        /*0032*/ 	.short	0x0040
        /*0034*/ 	.byte	0x00, 0xf0, 0x11, 0x00


	//----- nvinfo : EIATTR_KPARAM_INFO
	.align		4
.L_17:
        /*0038*/ 	.byte	0x04, 0x17
        /*003a*/ 	.short	(.L_19 - .L_18)
.L_18:
        /*003c*/ 	.word	0x00000000
        /*0040*/ 	.short	0x0007
        /*0042*/ 	.short	0x0038
        /*0044*/ 	.byte	0x00, 0xf5, 0x21, 0x00


	//----- nvinfo : EIATTR_KPARAM_INFO
	.align		4
.L_19:
        /*0048*/ 	.byte	0x04, 0x17
        /*004a*/ 	.short	(.L_21 - .L_20)
.L_20:
        /*004c*/ 	.word	0x00000000
        /*0050*/ 	.short	0x0006
        /*0052*/ 	.short	0x0030
        /*0054*/ 	.byte	0x00, 0xf5, 0x21, 0x00


	//----- nvinfo : EIATTR_KPARAM_INFO
	.align		4
.L_21:
        /*0058*/ 	.byte	0x04, 0x17
        /*005a*/ 	.short	(.L_23 - .L_22)
.L_22:
        /*005c*/ 	.word	0x00000000
        /*0060*/ 	.short	0x0005
        /*0062*/ 	.short	0x0028
        /*0064*/ 	.byte	0x00, 0xf5, 0x21, 0x00


	//----- nvinfo : EIATTR_KPARAM_INFO
	.align		4
.L_23:
        /*0068*/ 	.byte	0x04, 0x17
        /*006a*/ 	.short	(.L_25 - .L_24)
.L_24:
        /*006c*/ 	.word	0x00000000
        /*0070*/ 	.short	0x0004
        /*0072*/ 	.short	0x0020
        /*0074*/ 	.byte	0x00, 0xf5, 0x21, 0x00


	//----- nvinfo : EIATTR_KPARAM_INFO
	.align		4
.L_25:
        /*0078*/ 	.byte	0x04, 0x17
        /*007a*/ 	.short	(.L_27 - .L_26)
.L_26:
        /*007c*/ 	.word	0x00000000
        /*0080*/ 	.short	0x0003
        /*0082*/ 	.short	0x0018
        /*0084*/ 	.byte	0x00, 0xf5, 0x21, 0x00


	//----- nvinfo : EIATTR_KPARAM_INFO
	.align		4
.L_27:
        /*0088*/ 	.byte	0x04, 0x17
        /*008a*/ 	.short	(.L_29 - .L_28)
.L_28:
        /*008c*/ 	.word	0x00000000
        /*0090*/ 	.short	0x0002
        /*0092*/ 	.short	0x0010
        /*0094*/ 	.byte	0x00, 0xf5, 0x21, 0x00


	//----- nvinfo : EIATTR_KPARAM_INFO
	.align		4
.L_29:
        /*0098*/ 	.byte	0x04, 0x17
        /*009a*/ 	.short	(.L_31 - .L_30)
.L_30:
        /*009c*/ 	.word	0x00000000
        /*00a0*/ 	.short	0x0001
        /*00a2*/ 	.short	0x0008
        /*00a4*/ 	.byte	0x00, 0xf5, 0x21, 0x00


	//----- nvinfo : EIATTR_KPARAM_INFO
	.align		4
.L_31:
        /*00a8*/ 	.byte	0x04, 0x17
        /*00aa*/ 	.short	(.L_33 - .L_32)
.L_32:
        /*00ac*/ 	.word	0x00000000
        /*00b0*/ 	.short	0x0000
        /*00b2*/ 	.short	0x0000
        /*00b4*/ 	.byte	0x00, 0xf5, 0x21, 0x00


	//----- nvinfo : EIATTR_SPARSE_MMA_MASK
	.align		4
.L_33:
        /*00b8*/ 	.byte	0x03, 0x50
        /*00ba*/ 	.short	0x0000


	//----- nvinfo : EIATTR_MAXREG_COUNT
	.align		4
        /*00bc*/ 	.byte	0x03, 0x1b
        /*00be*/ 	.short	0x00ff


	//----- nvinfo : EIATTR_NUM_BARRIERS
	.align		4
        /*00c0*/ 	.byte	0x02, 0x4c
        /*00c2*/ 	.byte	0x01
	.zero		1


	//----- nvinfo : EIATTR_MERCURY_ISA_VERSION
	.align		4
        /*00c4*/ 	.byte	0x03, 0x5f
        /*00c6*/ 	.short	0x0101


	//----- nvinfo : EIATTR_UNUSED_LOAD_BYTE_OFFSET
	.align		4
        /*00c8*/ 	.byte	0x04, 0x44
        /*00ca*/ 	.short	(.L_35 - .L_34)


	//   ....[0]....
.L_34:
        /*00cc*/ 	.word	0x000012e0
        /*00d0*/ 	.word	0x00000fff


	//----- nvinfo : EIATTR_VRC_CTA_INIT_COUNT
	.align		4
.L_35:
        /*00d4*/ 	.byte	0x02, 0x4a
	.zero		1
	.zero		1


	//----- nvinfo : EIATTR_EXIT_INSTR_OFFSETS
	.align		4
        /*00d8*/ 	.byte	0x04, 0x1c
        /*00da*/ 	.short	(.L_37 - .L_36)


	//   ....[0]....
.L_36:
        /*00dc*/ 	.word	0x00000070


	//   ....[1]....
        /*00e0*/ 	.word	0x00000150


	//   ....[2]....
        /*00e4*/ 	.word	0x00004010


	//----- nvinfo : EIATTR_CRS_STACK_SIZE
	.align		4
.L_37:
        /*00e8*/ 	.byte	0x04, 0x1e
        /*00ea*/ 	.short	(.L_39 - .L_38)
.L_38:
        /*00ec*/ 	.word	0x00000000


	//----- nvinfo : EIATTR_CBANK_PARAM_SIZE
	.align		4
.L_39:
        /*00f0*/ 	.byte	0x03, 0x19
        /*00f2*/ 	.short	0x004c


	//----- nvinfo : EIATTR_PARAM_CBANK
	.align		4
        /*00f4*/ 	.byte	0x04, 0x0a
        /*00f6*/ 	.short	(.L_41 - .L_40)
	.align		4
.L_40:
        /*00f8*/ 	.word	index@(.nv.constant0._Z23lstm_variable_selectionPKfS0_S0_S0_S0_PfS1_S1_iii)
        /*00fc*/ 	.short	0x0380
        /*00fe*/ 	.short	0x004c


	//----- nvinfo : EIATTR_SW_WAR
	.align		4
.L_41:
        /*0100*/ 	.byte	0x04, 0x36
        /*0102*/ 	.short	(.L_43 - .L_42)
.L_42:
        /*0104*/ 	.word	0x00000008
.L_43:


//--------------------- .nv.callgraph             --------------------------
	.section	.nv.callgraph,"",@"SHT_CUDA_CALLGRAPH"
	.align	4
	.sectionentsize	8
	.align		4
        /*0000*/ 	.word	0x00000000
	.align		4
        /*0004*/ 	.word	0xffffffff
	.align		4
        /*0008*/ 	.word	0x00000000
	.align		4
        /*000c*/ 	.word	0xfffffffe
	.align		4
        /*0010*/ 	.word	0x00000000
	.align		4
        /*0014*/ 	.word	0xfffffffd
	.align		4
        /*0018*/ 	.word	0x00000000
	.align		4
        /*001c*/ 	.word	0xfffffffc


//--------------------- .text._Z23lstm_variable_selectionPKfS0_S0_S0_S0_PfS1_S1_iii --------------------------
	.section	.text._Z23lstm_variable_selectionPKfS0_S0_S0_S0_PfS1_S1_iii,"ax",@progbits
	.align	128
        .global         _Z23lstm_variable_selectionPKfS0_S0_S0_S0_PfS1_S1_iii
        .type           _Z23lstm_variable_selectionPKfS0_S0_S0_S0_PfS1_S1_iii,@function
        .size           _Z23lstm_variable_selectionPKfS0_S0_S0_S0_PfS1_S1_iii,(.L_x_122 - _Z23lstm_variable_selectionPKfS0_S0_S0_S0_PfS1_S1_iii)
        .other          _Z23lstm_variable_selectionPKfS0_S0_S0_S0_PfS1_S1_iii,@"STO_CUDA_ENTRY STV_DEFAULT"
_Z23lstm_variable_selectionPKfS0_S0_S0_S0_PfS1_S1_iii:
.text._Z23lstm_variable_selectionPKfS0_S0_S0_S0_PfS1_S1_iii:
[----:B------:R-:W-:Y:S08]  /*0000*/  LDC R1, c[0x0][0x37c] ;  /* 0x0000df00ff017b82 */ /* 0x000ff00000000800 */
[----:B------:R-:W0:Y:S01]  /*0010*/  S2UR UR15, SR_CTAID.X ;  /* 0x00000000000f79c3 */ /* 0x000e220000002500 */
[----:B------:R-:W1:Y:S01]  /*0020*/  LDCU UR10, c[0x0][0x3c8] ;  /* 0x00007900ff0a77ac */ /* 0x000e620008000800 */
[----:B------:R-:W0:Y:S01]  /*0030*/  LDCU UR4, c[0x0][0x3c0] ;  /* 0x00007800ff0477ac */ /* 0x000e220008000800 */
[----:B-1----:R-:W-:-:S04]  /*0040*/  UISETP.GT.AND UP0, UPT, UR10, 0x200, UPT ;  /* 0x000002000a00788c */ /* 0x002fc8000bf04270 */
[----:B0-----:R-:W-:-:S06]  /*0050*/  UISETP.GE.OR UP0, UPT, UR15, UR4, UP0 ;  /* 0x000000040f00728c */ /* 0x001fcc0008706670 */
[----:B------:R-:W-:-:S13]  /*0060*/  PLOP3.LUT P0, PT, PT, PT, UP0, 0x80, 0x8 ;  /* 0x000000000008781c */ /* 0x000fda0003f0f008 */
[----:B------:R-:W-:Y:S05]  /*0070*/  @P0 EXIT ;  /* 0x000000000000094d */ /* 0x000fea0003800000 */
[----:B------:R-:W0:Y:S01]  /*0080*/  S2R R0, SR_TID.X ;  /* 0x0000000000007919 */ /* 0x000e220000002100 */
[----:B------:R-:W1:Y:S01]  /*0090*/  S2UR UR9, SR_CgaCtaId ;  /* 0x00000000000979c3 */ /* 0x000e620000008800 */
[----:B------:R-:W-:Y:S02]  /*00a0*/  UMOV UR4, 0x400 ;  /* 0x0000040000047882 */ /* 0x000fe40000000000 */
[----:B------:R-:W-:-:S05]  /*00b0*/  UIADD3 UR5, UPT, UPT, UR4, 0x800, URZ ;  /* 0x0000080004057890 */ /* 0x000fca000fffe0ff */
[----:B------:R-:W2:Y:S01]  /*00c0*/  LDC R2, c[0x0][0x3c4] ;  /* 0x0000f100ff027b82 */ /* 0x000ea20000000800 */
[----:B-1----:R-:W-:Y:S02]  /*00d0*/  ULEA UR14, UR9, UR4, 0x18 ;  /* 0x00000004090e7291 */ /* 0x002fe4000f8ec0ff */
[----:B------:R-:W-:Y:S01]  /*00e0*/  ULEA UR5, UR9, UR5, 0x18 ;  /* 0x0000000509057291 */ /* 0x000fe2000f8ec0ff */
[----:B0-----:R-:W-:Y:S02]  /*00f0*/  ISETP.GE.AND P0, PT, R0, UR10, PT ;  /* 0x0000000a00007c0c */ /* 0x001fe4000bf06270 */
[----:B--2---:R-:W-:Y:S02]  /*0100*/  ISETP.GE.AND P1, PT, R2, 0x1, PT ;  /* 0x000000010200780c */ /* 0x004fe40003f26270 */
[----:B------:R-:W-:-:S09]  /*0110*/  SHF.L.U32 R2, R0, 0x2, RZ ;  /* 0x0000000200027819 */ /* 0x000fd200000006ff */
[----:B------:R0:W-:Y:S04]  /*0120*/  @!P0 STS [R2+UR14], RZ ;  /* 0x000000ff02008988 */ /* 0x0001e8000800080e */
[----:B------:R0:W-:Y:S01]  /*0130*/  @!P0 STS [R2+UR5], RZ ;  /* 0x000000ff02008988 */ /* 0x0001e20008000805 */
[----:B------:R-:W-:Y:S06]  /*0140*/  BAR.SYNC.DEFER_BLOCKING 0x0 ;  /* 0x0000000000007b1d */ /* 0x000fec0000010000 */
[----:B------:R-:W-:Y:S05]  /*0150*/  @!P1 EXIT ;  /* 0x000000000000994d */ /* 0x000fea0003800000 */
[----:B------:R-:W1:Y:S01]  /*0160*/  LDC.64 R22, c[0x0][0x398] ;  /* 0x0000e600ff167b82 */ /* 0x000e620000000a00 */
[----:B------:R-:W-:Y:S01]  /*0170*/  UIADD3 UR7, UPT, UPT, UR4, 0x1000, URZ ;  /* 0x0000100004077890 */ /* 0x000fe2000fffe0ff */
[----:B------:R-:W-:Y:S01]  /*0180*/  HFMA2 R20, -RZ, RZ, 0, 0 ;  /* 0x00000000ff147431 */ /* 0x000fe200000001ff */
[----:B------:R-:W-:Y:S01]  /*0190*/  UIADD3 UR8, UPT, UPT, UR4, 0x1800, URZ ;  /* 0x0000180004087890 */ /* 0x000fe2000fffe0ff */
[C---:B------:R-:W-:Y:S01]  /*01a0*/  IMAD R3, R0.reuse, UR10, RZ ;  /* 0x0000000a00037c24 */ /* 0x040fe2000f8e02ff */
[----:B------:R-:W-:Y:S02]  /*01b0*/  USHF.L.U32 UR16, UR10, 0x2, URZ ;  /* 0x000000020a107899 */ /* 0x000fe400080006ff */
[----:B------:R-:W-:Y:S02]  /*01c0*/  UIMAD UR4, UR10, 0x3, URZ ;  /* 0x000000030a0478a4 */ /* 0x000fe4000f8e02ff */
[----:B------:R-:W-:Y:S02]  /*01d0*/  USHF.L.U32 UR22, UR10, 0x1, URZ ;  /* 0x000000010a167899 */ /* 0x000fe400080006ff */
[----:B------:R-:W-:Y:S01]  /*01e0*/  ULEA UR8, UR9, UR8, 0x18 ;  /* 0x0000000809087291 */ /* 0x000fe2000f8ec0ff */
[C---:B------:R-:W-:Y:S01]  /*01f0*/  ISETP.GE.AND P1, PT, R0.reuse, UR16, PT ;  /* 0x0000001000007c0c */ /* 0x040fe2000bf26270 */
[----:B------:R-:W-:Y:S01]  /*0200*/  UISETP.LT.AND UP0, UPT, UR16, 0x1, UPT ;  /* 0x000000011000788c */ /* 0x000fe2000bf01270 */
[C---:B------:R-:W-:Y:S01]  /*0210*/  ISETP.GE.AND P0, PT, R0.reuse, UR4, PT ;  /* 0x0000000400007c0c */ /* 0x040fe2000bf06270 */
[----:B------:R-:W-:Y:S01]  /*0220*/  ULOP3.LUT UR19, UR10, 0x7, URZ, 0xc0, !UPT ;  /* 0x000000070a137892 */ /* 0x000fe2000f8ec0ff */
[C---:B------:R-:W-:Y:S01]  /*0230*/  ISETP.GE.AND P1, PT, R0.reuse, UR4, !P1 ;  /* 0x0000000400007c0c */ /* 0x040fe2000cf26270 */
[----:B------:R-:W-:Y:S01]  /*0240*/  ULOP3.LUT UR6, UR10, 0xfffffff0, URZ, 0xc0, !UPT ;  /* 0xfffffff00a067892 */ /* 0x000fe2000f8ec0ff */
[----:B------:R-:W-:Y:S01]  /*0250*/  ISETP.GE.AND P0, PT, R0, UR22, !P0 ;  /* 0x0000001600007c0c */ /* 0x000fe2000c706270 */
[----:B------:R-:W-:Y:S01]  /*0260*/  USEL UR24, UR16, 0x1, !UP0 ;  /* 0x0000000110187887 */ /* 0x000fe2000c000000 */
[----:B------:R-:W-:Y:S01]  /*0270*/  IADD3 R21, PT, PT, R2, UR8, RZ ;  /* 0x0000000802157c10 */ /* 0x000fe2000fffe0ff */
[----:B------:R-:W-:-:S02]  /*0280*/  ULEA UR7, UR9, UR7, 0x18 ;  /* 0x0000000709077291 */ /* 0x000fc4000f8ec0ff */
[----:B------:R-:W-:Y:S01]  /*0290*/  UIADD3 UR21, UPT, UPT, UR10, -0x1, URZ ;  /* 0xffffffff0a157890 */ /* 0x000fe2000fffe0ff */
[----:B-1----:R-:W-:Y:S01]  /*02a0*/  IMAD.WIDE.U32 R22, R0, 0x4, R22 ;  /* 0x0000000400167825 */ /* 0x002fe200078e0016 */
[----:B------:R-:W-:Y:S02]  /*02b0*/  ULOP3.LUT UR20, UR10, 0xf, URZ, 0xc0, !UPT ;  /* 0x0000000f0a147892 */ /* 0x000fe4000f8ec0ff */
[----:B------:R-:W-:Y:S02]  /*02c0*/  ULOP3.LUT UR18, UR10, 0x3, URZ, 0xc0, !UPT ;  /* 0x000000030a127892 */ /* 0x000fe4000f8ec0ff */
[----:B------:R-:W-:Y:S02]  /*02d0*/  ULOP3.LUT UR5, UR10, 0x7ffffff0, URZ, 0xc0, !UPT ;  /* 0x7ffffff00a057892 */ /* 0x000fe4000f8ec0ff */
[----:B------:R-:W-:Y:S01]  /*02e0*/  ULOP3.LUT UR17, UR10, 0x7ffffff8, URZ, 0xc0, !UPT ;  /* 0x7ffffff80a117892 */ /* 0x000fe2000f8ec0ff */
[----:B------:R-:W1:Y:S01]  /*02f0*/  LDCU.64 UR12, c[0x0][0x358] ;  /* 0x00006b00ff0c77ac */ /* 0x000e620008000a00 */
[----:B------:R-:W-:-:S02]  /*0300*/  UIADD3 UR23, UPT, UPT, UR19, -0x1, URZ ;  /* 0xffffffff13177890 */ /* 0x000fc4000fffe0ff */
[----:B------:R-:W-:Y:S02]  /*0310*/  UIADD3 UR9, UPT, UPT, -UR6, URZ, URZ ;  /* 0x000000ff06097290 */ /* 0x000fe4000fffe1ff */
[----:B------:R-:W-:-:S12]  /*0320*/  ULOP3.LUT UR25, UR24, 0x7ffffff8, URZ, 0xc0, !UPT ;  /* 0x7ffffff818197892 */ /* 0x000fd8000f8ec0ff */
.L_x_104:
[----:B--2---:R-:W2:Y:S01]  /*0330*/  LDCU UR26, c[0x0][0x3c8] ;  /* 0x00007900ff1a77ac */ /* 0x004ea20008000800 */
[----:B------:R-:W-:Y:S01]  /*0340*/  BSSY.RECONVERGENT B0, `(.L_x_0) ;  /* 0x00000a3000007945 */ /* 0x000fe20003800200 */
[----:B--2---:R-:W-:-:S13]  /*0350*/  ISETP.GE.AND P2, PT, R0, UR26, PT ;  /* 0x0000001a00007c0c */ /* 0x004fda000bf46270 */
[----:B-1-34-:R-:W-:Y:S05]  /*0360*/  @P2 BRA `(.L_x_1) ;  /* 0x0000000800802947 */ /* 0x01afea0003800000 */
[----:B------:R-:W2:Y:S01]  /*0370*/  LDC R9, c[0x0][0x3c4] ;  /* 0x0000f100ff097b82 */ /* 0x000ea20000000800 */
[----:B------:R-:W-:Y:S01]  /*0380*/  UISETP.GE.U32.AND UP0, UPT, UR21, 0xf, UPT ;  /* 0x0000000f1500788c */ /* 0x000fe2000bf06070 */
[----:B------:R-:W-:Y:S01]  /*0390*/  MOV R11, RZ ;  /* 0x000000ff000b7202 */ /* 0x000fe20000000f00 */
[----:B------:R-:W-:Y:S01]  /*03a0*/  UMOV UR4, URZ ;  /* 0x000000ff00047c82 */ /* 0x000fe20008000000 */
[----:B--2---:R-:W-:-:S04]  /*03b0*/  IMAD R9, R9, UR15, R20 ;  /* 0x0000000f09097c24 */ /* 0x004fc8000f8e0214 */
[----:B------:R-:W-:Y:S02]  /*03c0*/  IMAD R9, R9, UR26, RZ ;  /* 0x0000001a09097c24 */ /* 0x000fe4000f8e02ff */
[----:B------:R-:W-:Y:S05]  /*03d0*/  BRA.U !UP0, `(.L_x_2) ;  /* 0x0000000108f87547 */ /* 0x000fea000b800000 */
[----:B------:R-:W-:Y:S01]  /*03e0*/  HFMA2 R11, -RZ, RZ, 0, 0 ;  /* 0x00000000ff0b7431 */ /* 0x000fe200000001ff */
[----:B------:R-:W-:Y:S01]  /*03f0*/  MOV R10, R9 ;  /* 0x00000009000a7202 */ /* 0x000fe20000000f00 */
[----:B------:R-:W-:Y:S01]  /*0400*/  UMOV UR4, UR9 ;  /* 0x0000000900047c82 */ /* 0x000fe20008000000 */
[----:B------:R-:W-:-:S07]  /*0410*/  MOV R8, R3 ;  /* 0x0000000300087202 */ /* 0x000fce0000000f00 */
.L_x_3:
[----:B------:R-:W2:Y:S08]  /*0420*/  LDC.64 R4, c[0x0][0x380] ;  /* 0x0000e000ff047b82 */ /* 0x000eb00000000a00 */
[----:B------:R-:W3:Y:S01]  /*0430*/  LDC.64 R6, c[0x0][0x3a0] ;  /* 0x0000e800ff067b82 */ /* 0x000ee20000000a00 */
[----:B--2---:R-:W-:-:S05]  /*0440*/  IMAD.WIDE R4, R10, 0x4, R4 ;  /* 0x000000040a047825 */ /* 0x004fca00078e0204 */
[----:B-1----:R-:W2:Y:S01]  /*0450*/  LDG.E R18, desc[UR12][R4.64] ;  /* 0x0000000c04127981 */ /* 0x002ea2000c1e1900 */
[----:B---3--:R-:W-:-:S03]  /*0460*/  IMAD.WIDE R6, R8, 0x4, R6 ;  /* 0x0000000408067825 */ /* 0x008fc600078e0206 */
[----:B------:R-:W3:Y:S04]  /*0470*/  LDG.E R26, desc[UR12][R4.64+0x4] ;  /* 0x0000040c041a7981 */ /* 0x000ee8000c1e1900 */
[----:B------:R-:W2:Y:S04]  /*0480*/  LDG.E R17, desc[UR12][R6.64] ;  /* 0x0000000c06117981 */ /* 0x000ea8000c1e1900 */
[----:B------:R-:W3:Y:S04]  /*0490*/  LDG.E R27, desc[UR12][R6.64+0x4] ;  /* 0x0000040c061b7981 */ /* 0x000ee8000c1e1900 */
[----:B------:R-:W4:Y:S04]  /*04a0*/  LDG.E R15, desc[UR12][R4.64+0x8] ;  /* 0x0000080c040f7981 */ /* 0x000f28000c1e1900 */
[----:B------:R-:W4:Y:S04]  /*04b0*/  LDG.E R16, desc[UR12][R6.64+0x8] ;  /* 0x0000080c06107981 */ /* 0x000f28000c1e1900 */
[----:B------:R-:W5:Y:S04]  /*04c0*/  LDG.E R13, desc[UR12][R4.64+0xc] ;  /* 0x00000c0c040d7981 */ /* 0x000f68000c1e1900 */
[----:B------:R-:W5:Y:S04]  /*04d0*/  LDG.E R14, desc[UR12][R6.64+0xc] ;  /* 0x00000c0c060e7981 */ /* 0x000f68000c1e1900 */
[----:B------:R-:W5:Y:S04]  /*04e0*/  LDG.E R12, desc[UR12][R4.64+0x10] ;  /* 0x0000100c040c7981 */ /* 0x000f68000c1e1900 */
[----:B------:R-:W5:Y:S04]  /*04f0*/  LDG.E R25, desc[UR12][R6.64+0x10] ;  /* 0x0000100c06197981 */ /* 0x000f68000c1e1900 */
[----:B------:R-:W5:Y:S04]  /*0500*/  LDG.E R19, desc[UR12][R4.64+0x14] ;  /* 0x0000140c04137981 */ /* 0x000f68000c1e1900 */
[----:B------:R-:W5:Y:S04]  /*0510*/  LDG.E R24, desc[UR12][R6.64+0x14] ;  /* 0x0000140c06187981 */ /* 0x000f68000c1e1900 */
[----:B------:R-:W5:Y:S01]  /*0520*/  LDG.E R28, desc[UR12][R6.64+0x38] ;  /* 0x0000380c061c7981 */ /* 0x000f62000c1e1900 */
[----:B--2---:R-:W-:-:S03]  /*0530*/  FFMA R17, R18, R17, R11 ;  /* 0x0000001112117223 */ /* 0x004fc6000000000b */
[----:B------:R-:W2:Y:S01]  /*0540*/  LDG.E R18, desc[UR12][R6.64+0x18] ;  /* 0x0000180c06127981 */ /* 0x000ea2000c1e1900 */
[----:B---3--:R-:W-:-:S03]  /*0550*/  FFMA R26, R26, R27, R17 ;  /* 0x0000001b1a1a7223 */ /* 0x008fc60000000011 */
[----:B------:R-:W2:Y:S04]  /*0560*/  LDG.E R17, desc[UR12][R4.64+0x18] ;  /* 0x0000180c04117981 */ /* 0x000ea8000c1e1900 */
[----:B------:R-:W3:Y:S01]  /*0570*/  LDG.E R27, desc[UR12][R6.64+0x3c] ;  /* 0x00003c0c061b7981 */ /* 0x000ee2000c1e1900 */
[----:B----4-:R-:W-:-:S03]  /*0580*/  FFMA R26, R15, R16, R26 ;  /* 0x000000100f1a7223 */ /* 0x010fc6000000001a */
[----:B------:R-:W4:Y:S04]  /*0590*/  LDG.E R15, desc[UR12][R4.64+0x1c] ;  /* 0x00001c0c040f7981 */ /* 0x000f28000c1e1900 */
[----:B------:R-:W4:Y:S01]  /*05a0*/  LDG.E R16, desc[UR12][R6.64+0x1c] ;  /* 0x00001c0c06107981 */ /* 0x000f22000c1e1900 */
[----:B-----5:R-:W-:-:S03]  /*05b0*/  FFMA R11, R13, R14, R26 ;  /* 0x0000000e0d0b7223 */ /* 0x020fc6000000001a */
[----:B------:R-:W5:Y:S04]  /*05c0*/  LDG.E R13, desc[UR12][R4.64+0x20] ;  /* 0x0000200c040d7981 */ /* 0x000f68000c1e1900 */
[----:B------:R-:W5:Y:S01]  /*05d0*/  LDG.E R14, desc[UR12][R6.64+0x20] ;  /* 0x0000200c060e7981 */ /* 0x000f62000c1e1900 */
[----:B------:R-:W-:-:S03]  /*05e0*/  FFMA R26, R12, R25, R11 ;  /* 0x000000190c1a7223 */ /* 0x000fc6000000000b */
[----:B------:R-:W3:Y:S04]  /*05f0*/  LDG.E R12, desc[UR12][R4.64+0x24] ;  /* 0x0000240c040c7981 */ /* 0x000ee8000c1e1900 */
[----:B------:R-:W3:Y:S01]  /*0600*/  LDG.E R11, desc[UR12][R6.64+0x24] ;  /* 0x0000240c060b7981 */ /* 0x000ee2000c1e1900 */
[----:B------:R-:W-:-:S03]  /*0610*/  FFMA R26, R19, R24, R26 ;  /* 0x00000018131a7223 */ /* 0x000fc6000000001a */
[----:B------:R-:W3:Y:S04]  /*0620*/  LDG.E R19, desc[UR12][R4.64+0x28] ;  /* 0x0000280c04137981 */ /* 0x000ee8000c1e1900 */
[----:B------:R-:W3:Y:S04]  /*0630*/  LDG.E R24, desc[UR12][R6.64+0x28] ;  /* 0x0000280c06187981 */ /* 0x000ee8000c1e1900 */
[----:B------:R-:W3:Y:S01]  /*0640*/  LDG.E R25, desc[UR12][R6.64+0x34] ;  /* 0x0000340c06197981 */ /* 0x000ee2000c1e1900 */
[----:B--2---:R-:W-:-:S03]  /*0650*/  FFMA R26, R17, R18, R26 ;  /* 0x00000012111a7223 */ /* 0x004fc6000000001a */
[----:B------:R-:W2:Y:S04]  /*0660*/  LDG.E R17, desc[UR12][R4.64+0x2c] ;  /* 0x00002c0c04117981 */ /* 0x000ea8000c1e1900 */
[----:B------:R-:W2:Y:S01]  /*0670*/  LDG.E R18, desc[UR12][R6.64+0x2c] ;  /* 0x00002c0c06127981 */ /* 0x000ea2000c1e1900 */
[----:B----4-:R-:W-:-:S03]  /*0680*/  FFMA R26, R15, R16, R26 ;  /* 0x000000100f1a7223 */ /* 0x010fc6000000001a */
[----:B------:R-:W4:Y:S04]  /*0690*/  LDG.E R15, desc[UR12][R4.64+0x30] ;  /* 0x0000300c040f7981 */ /* 0x000f28000c1e1900 */
[----:B------:R-:W4:Y:S01]  /*06a0*/  LDG.E R16, desc[UR12][R6.64+0x30] ;  /* 0x0000300c06107981 */ /* 0x000f22000c1e1900 */
[----:B-----5:R-:W-:-:S03]  /*06b0*/  FFMA R29, R13, R14, R26 ;  /* 0x0000000e0d1d7223 */ /* 0x020fc6000000001a */
[----:B------:R-:W5:Y:S04]  /*06c0*/  LDG.E R14, desc[UR12][R4.64+0x34] ;  /* 0x0000340c040e7981 */ /* 0x000f68000c1e1900 */
[----:B------:R-:W5:Y:S04]  /*06d0*/  LDG.E R13, desc[UR12][R4.64+0x38] ;  /* 0x0000380c040d7981 */ /* 0x000f68000c1e1900 */
[----:B------:R-:W5:Y:S01]  /*06e0*/  LDG.E R26, desc[UR12][R4.64+0x3c] ;  /* 0x00003c0c041a7981 */ /* 0x000f62000c1e1900 */
[----:B---3--:R-:W-:-:S04]  /*06f0*/  FFMA R12, R12, R11, R29 ;  /* 0x0000000b0c0c7223 */ /* 0x008fc8000000001d */
[----:B------:R-:W-:Y:S01]  /*0700*/  FFMA R12, R19, R24, R12 ;  /* 0x00000018130c7223 */ /* 0x000fe2000000000c */
[----:B------:R-:W-:-:S04]  /*0710*/  UIADD3 UR4, UPT, UPT, UR4, 0x10, URZ ;  /* 0x0000001004047890 */ /* 0x000fc8000fffe0ff */
[----:B------:R-:W-:Y:S01]  /*0720*/  UISETP.NE.AND UP0, UPT, UR4, URZ, UPT ;  /* 0x000000ff0400728c */ /* 0x000fe2000bf05270 */
[----:B------:R-:W-:Y:S02]  /*0730*/  IADD3 R10, PT, PT, R10, 0x10, RZ ;  /* 0x000000100a0a7810 */ /* 0x000fe40007ffe0ff */
[----:B------:R-:W-:Y:S01]  /*0740*/  IADD3 R8, PT, PT, R8, 0x10, RZ ;  /* 0x0000001008087810 */ /* 0x000fe20007ffe0ff */
[----:B--2---:R-:W-:-:S04]  /*0750*/  FFMA R12, R17, R18, R12 ;  /* 0x00000012110c7223 */ /* 0x004fc8000000000c */
[----:B----4-:R-:W-:-:S04]  /*0760*/  FFMA R15, R15, R16, R12 ;  /* 0x000000100f0f7223 */ /* 0x010fc8000000000c */
[----:B-----5:R-:W-:-:S04]  /*0770*/  FFMA R14, R14, R25, R15 ;  /* 0x000000190e0e7223 */ /* 0x020fc8000000000f */
[----:B------:R-:W-:-:S04]  /*0780*/  FFMA R13, R13, R28, R14 ;  /* 0x0000001c0d0d7223 */ /* 0x000fc8000000000e */
[----:B------:R-:W-:Y:S01]  /*0790*/  FFMA R11, R26, R27, R13 ;  /* 0x0000001b1a0b7223 */ /* 0x000fe2000000000d */
[----:B------:R-:W-:Y:S06]  /*07a0*/  BRA.U UP0, `(.L_x_3) ;  /* 0xfffffffd001c7547 */ /* 0x000fec000b83ffff */
[----:B------:R-:W-:-:S05]  /*07b0*/  UMOV UR4, UR6 ;  /* 0x0000000600047c82 */ /* 0x000fca0008000000 */
.L_x_2:
[----:B------:R-:W-:-:S09]  /*07c0*/  UISETP.NE.AND UP0, UPT, UR20, URZ, UPT ;  /* 0x000000ff1400728c */ /* 0x000fd2000bf05270 */
[----:B------:R-:W-:Y:S05]  /*07d0*/  BRA.U !UP0, `(.L_x_4) ;  /* 0x0000000508387547 */ /* 0x000fea000b800000 */
[----:B------:R-:W-:Y:S02]  /*07e0*/  UIADD3 UR10, UPT, UPT, UR20, -0x1, URZ ;  /* 0xffffffff140a7890 */ /* 0x000fe4000fffe0ff */
[----:B------:R-:W-:Y:S02]  /*07f0*/  UISETP.NE.AND UP1, UPT, UR19, URZ, UPT ;  /* 0x000000ff1300728c */ /* 0x000fe4000bf25270 */
[----:B------:R-:W-:-:S09]  /*0800*/  UISETP.GE.U32.AND UP0, UPT, UR10, 0x7, UPT ;  /* 0x000000070a00788c */ /* 0x000fd2000bf06070 */
[----:B------:R-:W-:Y:S05]  /*0810*/  BRA.U !UP0, `(.L_x_5) ;  /* 0x00000001087c7547 */ /* 0x000fea000b800000 */
[----:B------:R-:W2:Y:S01]  /*0820*/  LDC.64 R4, c[0x0][0x380] ;  /* 0x0000e000ff047b82 */ /* 0x000ea20000000a00 */
[----:B------:R-:W-:Y:S02]  /*0830*/  IADD3 R13, PT, PT, R9, UR4, RZ ;  /* 0x00000004090d7c10 */ /* 0x000fe4000fffe0ff */
[----:B------:R-:W-:-:S05]  /*0840*/  IADD3 R15, PT, PT, R3, UR4, RZ ;  /* 0x00000004030f7c10 */ /* 0x000fca000fffe0ff */
        /* <DEDUP_REMOVED lines=18> */
[----:B------:R-:W5:Y:S01]  /*0970*/  LDG.E R29, desc[UR12][R6.64+0x1c] ;  /* 0x00001c0c061d7981 */ /* 0x000f62000c1e1900 */
[----:B------:R-:W-:Y:S01]  /*0980*/  UIADD3 UR4, UPT, UPT, UR4, 0x8, URZ ;  /* 0x0000000804047890 */ /* 0x000fe2000fffe0ff */
[----:B--2---:R-:W-:-:S04]  /*0990*/  FFMA R11, R26, R28, R11 ;  /* 0x0000001c1a0b7223 */ /* 0x004fc8000000000b */
[----:B---3--:R-:W-:-:S04]  /*09a0*/  FFMA R11, R18, R19, R11 ;  /* 0x00000013120b7223 */ /* 0x008fc8000000000b */
[----:B----4-:R-:W-:-:S04]  /*09b0*/  FFMA R11, R16, R17, R11 ;  /* 0x00000011100b7223 */ /* 0x010fc8000000000b */
[----:B-----5:R-:W-:-:S04]  /*09c0*/  FFMA R11, R14, R15, R11 ;  /* 0x0000000f0e0b7223 */ /* 0x020fc8000000000b */
[----:B------:R-:W-:-:S04]  /*09d0*/  FFMA R11, R12, R13, R11 ;  /* 0x0000000d0c0b7223 */ /* 0x000fc8000000000b */
[----:B------:R-:W-:-:S04]  /*09e0*/  FFMA R11, R10, R27, R11 ;  /* 0x0000001b0a0b7223 */ /* 0x000fc8000000000b */
[----:B------:R-:W-:-:S04]  /*09f0*/  FFMA R11, R8, R25, R11 ;  /* 0x00000019080b7223 */ /* 0x000fc8000000000b */
[----:B------:R-:W-:-:S07]  /*0a00*/  FFMA R11, R24, R29, R11 ;  /* 0x0000001d180b7223 */ /* 0x000fce000000000b */
.L_x_5:
[----:B------:R-:W-:Y:S05]  /*0a10*/  BRA.U !UP1, `(.L_x_4) ;  /* 0x0000000109a87547 */ /* 0x000fea000b800000 */
[----:B------:R-:W-:Y:S02]  /*0a20*/  UISETP.GE.U32.AND UP0, UPT, UR23, 0x3, UPT ;  /* 0x000000031700788c */ /* 0x000fe4000bf06070 */
[----:B------:R-:W-:-:S07]  /*0a30*/  UISETP.NE.AND UP1, UPT, UR18, URZ, UPT ;  /* 0x000000ff1200728c */ /* 0x000fce000bf25270 */
        /* <DEDUP_REMOVED lines=14> */
[----:B------:R-:W5:Y:S01]  /*0b20*/  LDG.E R16, desc[UR12][R6.64+0xc] ;  /* 0x00000c0c06107981 */ /* 0x000f62000c1e1900 */
[----:B------:R-:W-:Y:S01]  /*0b30*/  UIADD3 UR4, UPT, UPT, UR4, 0x4, URZ ;  /* 0x0000000404047890 */ /* 0x000fe2000fffe0ff */
[----:B--2---:R-:W-:-:S04]  /*0b40*/  FFMA R8, R8, R10, R11 ;  /* 0x0000000a08087223 */ /* 0x004fc8000000000b */
[----:B---3--:R-:W-:-:S04]  /*0b50*/  FFMA R8, R13, R12, R8 ;  /* 0x0000000c0d087223 */ /* 0x008fc80000000008 */
[----:B----4-:R-:W-:-:S04]  /*0b60*/  FFMA R8, R15, R14, R8 ;  /* 0x0000000e0f087223 */ /* 0x010fc80000000008 */
[----:B-----5:R-:W-:-:S07]  /*0b70*/  FFMA R11, R17, R16, R8 ;  /* 0x00000010110b7223 */ /* 0x020fce0000000008 */
.L_x_6:
[----:B------:R-:W-:Y:S05]  /*0b80*/  BRA.U !UP1, `(.L_x_4) ;  /* 0x00000001094c7547 */ /* 0x000fea000b800000 */
[----:B------:R-:W2:Y:S01]  /*0b90*/  LDC.64 R4, c[0x0][0x380] ;  /* 0x0000e000ff047b82 */ /* 0x000ea20000000a00 */
[----:B------:R-:W-:Y:S02]  /*0ba0*/  IADD3 R9, PT, PT, R9, UR4, RZ ;  /* 0x0000000409097c10 */ /* 0x000fe4000fffe0ff */
[----:B------:R-:W-:-:S05]  /*0bb0*/  IADD3 R13, PT, PT, R3, UR4, RZ ;  /* 0x00000004030d7c10 */ /* 0x000fca000fffe0ff */
[----:B------:R-:W3:Y:S01]  /*0bc0*/  LDC.64 R6, c[0x0][0x3a0] ;  /* 0x0000e800ff067b82 */ /* 0x000ee20000000a00 */
[----:B--2---:R-:W-:-:S05]  /*0bd0*/  IMAD.WIDE R4, R9, 0x4, R4 ;  /* 0x0000000409047825 */ /* 0x004fca00078e0204 */
[----:B-1----:R-:W2:Y:S01]  /*0be0*/  LDG.E R8, desc[UR12][R4.64] ;  /* 0x0000000c04087981 */ /* 0x002ea2000c1e1900 */
[----:B---3--:R-:W-:-:S05]  /*0bf0*/  IMAD.WIDE R6, R13, 0x4, R6 ;  /* 0x000000040d067825 */ /* 0x008fca00078e0206 */
[----:B------:R-:W2:Y:S01]  /*0c00*/  LDG.E R9, desc[UR12][R6.64] ;  /* 0x0000000c06097981 */ /* 0x000ea2000c1e1900 */
[----:B------:R-:W-:Y:S01]  /*0c10*/  UISETP.NE.AND UP0, UPT, UR18, 0x1, UPT ;  /* 0x000000011200788c */ /* 0x000fe2000bf05270 */
[----:B--2---:R-:W-:-:S08]  /*0c20*/  FFMA R11, R8, R9, R11 ;  /* 0x00000009080b7223 */ /* 0x004fd0000000000b */
[----:B------:R-:W-:Y:S05]  /*0c30*/  BRA.U !UP0, `(.L_x_4) ;  /* 0x0000000108207547 */ /* 0x000fea000b800000 */
[----:B------:R-:W-:Y:S01]  /*0c40*/  UISETP.NE.AND UP0, UPT, UR18, 0x2, UPT ;  /* 0x000000021200788c */ /* 0x000fe2000bf05270 */
[----:B------:R-:W2:Y:S04]  /*0c50*/  LDG.E R8, desc[UR12][R4.64+0x4] ;  /* 0x0000040c04087981 */ /* 0x000ea8000c1e1900 */
[----:B------:R-:W2:Y:S01]  /*0c60*/  LDG.E R9, desc[UR12][R6.64+0x4] ;  /* 0x0000040c06097981 */ /* 0x000ea2000c1e1900 */
[----:B------:R-:W-:-:S13]  /*0c70*/  PLOP3.LUT P2, PT, PT, PT, UP0, 0x80, 0x8 ;  /* 0x000000000008781c */ /* 0x000fda0003f4f008 */
[----:B------:R-:W3:Y:S04]  /*0c80*/  @P2 LDG.E R10, desc[UR12][R4.64+0x8] ;  /* 0x0000080c040a2981 */ /* 0x000ee8000c1e1900 */
[----:B------:R-:W3:Y:S01]  /*0c90*/  @P2 LDG.E R12, desc[UR12][R6.64+0x8] ;  /* 0x0000080c060c2981 */ /* 0x000ee2000c1e1900 */
[----:B--2---:R-:W-:-:S04]  /*0ca0*/  FFMA R11, R8, R9, R11 ;  /* 0x00000009080b7223 */ /* 0x004fc8000000000b */
[----:B---3--:R-:W-:-:S07]  /*0cb0*/  @P2 FFMA R11, R10, R12, R11 ;  /* 0x0000000c0a0b2223 */ /* 0x008fce000000000b */
.L_x_4:
[----:B------:R-:W-:Y:S01]  /*0cc0*/  HFMA2 R4, -RZ, RZ, 0.96630859375, -0.0022525787353515625 ;  /* 0x3bbb989dff047431 */ /* 0x000fe200000001ff */
[----:B------:R-:W-:-:S04]  /*0cd0*/  MOV R5, 0x437c0000 ;  /* 0x437c000000057802 */ /* 0x000fc80000000f00 */
[----:B------:R-:W-:-:S04]  /*0ce0*/  FFMA.SAT R4, R11, R4, 0.5 ;  /* 0x3f0000000b047423 */ /* 0x000fc80000002004 */
[----:B------:R-:W-:-:S04]  /*0cf0*/  FFMA.RM R4, R4, R5, 12582913 ;  /* 0x4b40000104047423 */ /* 0x000fc80000004005 */
[C---:B------:R-:W-:Y:S01]  /*0d00*/  FADD R6, R4.reuse, -12583039 ;  /* 0xcb40007f04067421 */ /* 0x040fe20000000000 */
[----:B------:R-:W-:-:S03]  /*0d10*/  SHF.L.U32 R4, R4, 0x17, RZ ;  /* 0x0000001704047819 */ /* 0x000fc600000006ff */
[----:B------:R-:W-:-:S04]  /*0d20*/  FFMA R6, R11, 1.4426950216293334961, -R6 ;  /* 0x3fb8aa3b0b067823 */ /* 0x000fc80000000806 */
[----:B------:R-:W-:-:S04]  /*0d30*/  FFMA R6, R11, 1.925963033500011079e-08, R6 ;  /* 0x32a570600b067823 */ /* 0x000fc80000000006 */
[----:B------:R-:W2:Y:S02]  /*0d40*/  MUFU.EX2 R5, R6 ;  /* 0x0000000600057308 */ /* 0x000ea40000000800 */
[----:B--2---:R-:W-:-:S05]  /*0d50*/  FMUL R5, R4, R5 ;  /* 0x0000000504057220 */ /* 0x004fca0000400000 */
[----:B------:R2:W-:Y:S02]  /*0d60*/  STS [R2+UR7], R5 ;  /* 0x0000000502007988 */ /* 0x0005e40008000807 */
.L_x_1:
[----:B-1----:R-:W-:Y:S05]  /*0d70*/  BSYNC.RECONVERGENT B0 ;  /* 0x0000000000007941 */ /* 0x002fea0003800200 */
.L_x_0:
[----:B------:R-:W-:Y:S01]  /*0d80*/  BAR.SYNC.DEFER_BLOCKING 0x0 ;  /* 0x0000000000007b1d */ /* 0x000fe20000010000 */
[----:B------:R-:W-:-:S05]  /*0d90*/  ISETP.NE.AND P2, PT, R0, RZ, PT ;  /* 0x000000ff0000720c */ /* 0x000fca0003f45270 */
[----:B------:R-:W-:Y:S08]  /*0da0*/  BSSY.RECONVERGENT B0, `(.L_x_7) ;  /* 0x0000154000007945 */ /* 0x000ff00003800200 */
[----:B------:R-:W-:Y:S05]  /*0db0*/  @P2 BRA `(.L_x_8) ;  /* 0x0000001400482947 */ /* 0x000fea0003800000 */
[----:B------:R-:W-:Y:S01]  /*0dc0*/  UISETP.GE.AND UP0, UPT, UR26, 0x1, UPT ;  /* 0x000000011a00788c */ /* 0x000fe2000bf06270 */
[----:B------:R-:W-:-:S08]  /*0dd0*/  HFMA2 R19, -RZ, RZ, 0, 0 ;  /* 0x00000000ff137431 */ /* 0x000fd000000001ff */
[----:B------:R-:W-:Y:S05]  /*0de0*/  BRA.U !UP0, `(.L_x_9) ;  /* 0x0000000508587547 */ /* 0x000fea000b800000 */
[----:B------:R-:W-:Y:S01]  /*0df0*/  UISETP.GE.U32.AND UP1, UPT, UR26, 0x10, UPT ;  /* 0x000000101a00788c */ /* 0x000fe2000bf26070 */
[----:B------:R-:W-:Y:S01]  /*0e00*/  MOV R19, RZ ;  /* 0x000000ff00137202 */ /* 0x000fe20000000f00 */
[----:B------:R-:W-:-:S07]  /*0e10*/  UMOV UR4, URZ ;  /* 0x000000ff00047c82 */ /* 0x000fce0008000000 */
[----:B------:R-:W-:Y:S05]  /*0e20*/  BRA.U !UP1, `(.L_x_10) ;  /* 0x00000001097c7547 */ /* 0x000fea000b800000 */
[----:B------:R-:W1:Y:S01]  /*0e30*/  S2UR UR10, SR_CgaCtaId ;  /* 0x00000000000a79c3 */ /* 0x000e620000008800 */
[----:B------:R-:W-:Y:S01]  /*0e40*/  UMOV UR4, 0x400 ;  /* 0x0000040000047882 */ /* 0x000fe20000000000 */
[----:B------:R-:W-:Y:S01]  /*0e50*/  MOV R19, RZ ;  /* 0x000000ff00137202 */ /* 0x000fe20000000f00 */
[----:B------:R-:W-:-:S04]  /*0e60*/  UIADD3 UR4, UPT, UPT, UR4, 0x1000, URZ ;  /* 0x0000100004047890 */ /* 0x000fc8000fffe0ff */
[----:B-1----:R-:W-:-:S03]  /*0e70*/  ULEA UR10, UR10, UR4, 0x18 ;  /* 0x000000040a0a7291 */ /* 0x002fc6000f8ec0ff */
[----:B------:R-:W-:-:S09]  /*0e80*/  UMOV UR4, URZ ;  /* 0x000000ff00047c82 */ /* 0x000fd20008000000 */
.L_x_11:
[----:B------:R-:W-:Y:S02]  /*0e90*/  ULEA UR11, UR4, UR10, 0x2 ;  /* 0x0000000a040b7291 */ /* 0x000fe4000f8e10ff */
[----:B------:R-:W-:-:S04]  /*0ea0*/  UIADD3 UR4, UPT, UPT, UR4, 0x10, URZ ;  /* 0x0000001004047890 */ /* 0x000fc8000fffe0ff */
[----:B------:R-:W-:-:S03]  /*0eb0*/  UISETP.NE.AND UP1, UPT, UR4, UR5, UPT ;  /* 0x000000050400728c */ /* 0x000fc6000bf25270 */
[----:B--2---:R-:W1:Y:S04]  /*0ec0*/  LDS.128 R4, [UR11] ;  /* 0x0000000bff047984 */ /* 0x004e680008000c00 */
[----:B------:R-:W2:Y:S04]  /*0ed0*/  LDS.128 R8, [UR11+0x10] ;  /* 0x0000100bff087984 */ /* 0x000ea80008000c00 */
[----:B------:R-:W3:Y:S01]  /*0ee0*/  LDS.128 R12, [UR11+0x20] ;  /* 0x0000200bff0c7984 */ /* 0x000ee20008000c00 */
[----:B-1----:R-:W-:-:S03]  /*0ef0*/  FADD R4, R4, R19 ;  /* 0x0000001304047221 */ /* 0x002fc60000000000 */
[----:B------:R-:W1:Y:S01]  /*0f00*/  LDS.128 R16, [UR11+0x30] ;  /* 0x0000300bff107984 */ /* 0x000e620008000c00 */
[----:B------:R-:W-:-:S04]  /*0f10*/  FADD R5, R4, R5 ;  /* 0x0000000504057221 */ /* 0x000fc80000000000 */
[----:B------:R-:W-:-:S04]  /*0f20*/  FADD R6, R5, R6 ;  /* 0x0000000605067221 */ /* 0x000fc80000000000 */
[----:B------:R-:W-:-:S04]  /*0f30*/  FADD R7, R6, R7 ;  /* 0x0000000706077221 */ /* 0x000fc80000000000 */
[----:B--2---:R-:W-:-:S04]  /*0f40*/  FADD R8, R7, R8 ;  /* 0x0000000807087221 */ /* 0x004fc80000000000 */
[----:B------:R-:W-:-:S04]  /*0f50*/  FADD R9, R8, R9 ;  /* 0x0000000908097221 */ /* 0x000fc80000000000 */
[----:B------:R-:W-:-:S04]  /*0f60*/  FADD R10, R9, R10 ;  /* 0x0000000a090a7221 */ /* 0x000fc80000000000 */
[----:B------:R-:W-:-:S04]  /*0f70*/  FADD R11, R10, R11 ;  /* 0x0000000b0a0b7221 */ /* 0x000fc80000000000 */
[----:B---3--:R-:W-:-:S04]  /*0f80*/  FADD R12, R11, R12 ;  /* 0x0000000c0b0c7221 */ /* 0x008fc80000000000 */
[----:B------:R-:W-:-:S04]  /*0f90*/  FADD R13, R12, R13 ;  /* 0x0000000d0c0d7221 */ /* 0x000fc80000000000 */
[----:B------:R-:W-:-:S04]  /*0fa0*/  FADD R14, R13, R14 ;  /* 0x0000000e0d0e7221 */ /* 0x000fc80000000000 */
[----:B------:R-:W-:-:S04]  /*0fb0*/  FADD R15, R14, R15 ;  /* 0x0000000f0e0f7221 */ /* 0x000fc80000000000 */
[----:B-1----:R-:W-:-:S04]  /*0fc0*/  FADD R16, R15, R16 ;  /* 0x000000100f107221 */ /* 0x002fc80000000000 */
[----:B------:R-:W-:-:S04]  /*0fd0*/  FADD R17, R16, R17 ;  /* 0x0000001110117221 */ /* 0x000fc80000000000 */
[----:B------:R-:W-:-:S04]  /*0fe0*/  FADD R18, R17, R18 ;  /* 0x0000001211127221 */ /* 0x000fc80000000000 */
[----:B------:R-:W-:Y:S01]  /*0ff0*/  FADD R19, R18, R19 ;  /* 0x0000001312137221 */ /* 0x000fe20000000000 */
[----:B------:R-:W-:Y:S06]  /*1000*/  BRA.U UP1, `(.L_x_11) ;  /* 0xfffffffd01a07547 */ /* 0x000fec000b83ffff */
[----:B------:R-:W-:-:S05]  /*1010*/  UMOV UR4, UR5 ;  /* 0x0000000500047c82 */ /* 0x000fca0008000000 */
.L_x_10:
[----:B------:R-:W-:-:S09]  /*1020*/  UISETP.NE.AND UP1, UPT, UR20, URZ, UPT ;  /* 0x000000ff1400728c */ /* 0x000fd2000bf25270 */
[----:B------:R-:W-:Y:S05]  /*1030*/  BRA.U !UP1, `(.L_x_9) ;  /* 0x0000000109c47547 */ /* 0x000fea000b800000 */
[----:B------:R-:W-:Y:S02]  /*1040*/  UIADD3 UR10, UPT, UPT, UR20, -0x1, URZ ;  /* 0xffffffff140a7890 */ /* 0x000fe4000fffe0ff */
[----:B------:R-:W-:Y:S02]  /*1050*/  UISETP.NE.AND UP2, UPT, UR19, URZ, UPT ;  /* 0x000000ff1300728c */ /* 0x000fe4000bf45270 */
[----:B------:R-:W-:-:S09]  /*1060*/  UISETP.GE.U32.AND UP1, UPT, UR10, 0x7, UPT ;  /* 0x000000070a00788c */ /* 0x000fd2000bf26070 */
[----:B------:R-:W-:Y:S05]  /*1070*/  BRA.U !UP1, `(.L_x_12) ;  /* 0x0000000109407547 */ /* 0x000fea000b800000 */
[----:B------:R-:W1:Y:S01]  /*1080*/  S2UR UR11, SR_CgaCtaId ;  /* 0x00000000000b79c3 */ /* 0x000e620000008800 */
[----:B------:R-:W-:Y:S02]  /*1090*/  UMOV UR10, 0x400 ;  /* 0x00000400000a7882 */ /* 0x000fe40000000000 */
[----:B------:R-:W-:-:S04]  /*10a0*/  UIADD3 UR10, UPT, UPT, UR10, 0x1000, URZ ;  /* 0x000010000a0a7890 */ /* 0x000fc8000fffe0ff */
[----:B-1----:R-:W-:-:S04]  /*10b0*/  ULEA UR10, UR11, UR10, 0x18 ;  /* 0x0000000a0b0a7291 */ /* 0x002fc8000f8ec0ff */
[----:B------:R-:W-:Y:S02]  /*10c0*/  ULEA UR10, UR4, UR10, 0x2 ;  /* 0x0000000a040a7291 */ /* 0x000fe4000f8e10ff */
[----:B------:R-:W-:-:S07]  /*10d0*/  UIADD3 UR4, UPT, UPT, UR4, 0x8, URZ ;  /* 0x0000000804047890 */ /* 0x000fce000fffe0ff */
[----:B--2---:R-:W1:Y:S04]  /*10e0*/  LDS.128 R4, [UR10] ;  /* 0x0000000aff047984 */ /* 0x004e680008000c00 */
[----:B------:R-:W2:Y:S01]  /*10f0*/  LDS.128 R8, [UR10+0x10] ;  /* 0x0000100aff087984 */ /* 0x000ea20008000c00 */
[----:B-1----:R-:W-:-:S04]  /*1100*/  FADD R4, R19, R4 ;  /* 0x0000000413047221 */ /* 0x002fc80000000000 */
[----:B------:R-:W-:-:S04]  /*1110*/  FADD R5, R4, R5 ;  /* 0x0000000504057221 */ /* 0x000fc80000000000 */
[----:B------:R-:W-:-:S04]  /*1120*/  FADD R6, R5, R6 ;  /* 0x0000000605067221 */ /* 0x000fc80000000000 */
[----:B------:R-:W-:-:S04]  /*1130*/  FADD R7, R6, R7 ;  /* 0x0000000706077221 */ /* 0x000fc80000000000 */
[----:B--2---:R-:W-:-:S04]  /*1140*/  FADD R8, R7, R8 ;  /* 0x0000000807087221 */ /* 0x004fc80000000000 */
[----:B------:R-:W-:-:S04]  /*1150*/  FADD R9, R8, R9 ;  /* 0x0000000908097221 */ /* 0x000fc80000000000 */
[----:B------:R-:W-:-:S04]  /*1160*/  FADD R10, R9, R10 ;  /* 0x0000000a090a7221 */ /* 0x000fc80000000000 */
[----:B------:R-:W-:-:S07]  /*1170*/  FADD R19, R10, R11 ;  /* 0x0000000b0a137221 */ /* 0x000fce0000000000 */
.L_x_12:
[----:B------:R-:W-:Y:S05]  /*1180*/  BRA.U !UP2, `(.L_x_9) ;  /* 0x000000010a707547 */ /* 0x000fea000b800000 */
[----:B------:R-:W-:Y:S02]  /*1190*/  UISETP.GE.U32.AND UP1, UPT, UR23, 0x3, UPT ;  /* 0x000000031700788c */ /* 0x000fe4000bf26070 */
[----:B------:R-:W-:-:S07]  /*11a0*/  UISETP.NE.AND UP2, UPT, UR18, URZ, UPT ;  /* 0x000000ff1200728c */ /* 0x000fce000bf45270 */
[----:B------:R-:W-:Y:S05]  /*11b0*/  BRA.U !UP1, `(.L_x_13) ;  /* 0x00000001092c7547 */ /* 0x000fea000b800000 */
[----:B------:R-:W1:Y:S01]  /*11c0*/  S2UR UR11, SR_CgaCtaId ;  /* 0x00000000000b79c3 */ /* 0x000e620000008800 */
[----:B------:R-:W-:Y:S02]  /*11d0*/  UMOV UR10, 0x400 ;  /* 0x00000400000a7882 */ /* 0x000fe40000000000 */
[----:B------:R-:W-:-:S04]  /*11e0*/  UIADD3 UR10, UPT, UPT, UR10, 0x1000, URZ ;  /* 0x000010000a0a7890 */ /* 0x000fc8000fffe0ff */
[----:B-1----:R-:W-:-:S04]  /*11f0*/  ULEA UR10, UR11, UR10, 0x18 ;  /* 0x0000000a0b0a7291 */ /* 0x002fc8000f8ec0ff */
[----:B------:R-:W-:Y:S02]  /*1200*/  ULEA UR10, UR4, UR10, 0x2 ;  /* 0x0000000a040a7291 */ /* 0x000fe4000f8e10ff */
[----:B------:R-:W-:-:S07]  /*1210*/  UIADD3 UR4, UPT, UPT, UR4, 0x4, URZ ;  /* 0x0000000404047890 */ /* 0x000fce000fffe0ff */
[----:B--2---:R-:W1:Y:S02]  /*1220*/  LDS.128 R4, [UR10] ;  /* 0x0000000aff047984 */ /* 0x004e640008000c00 */
[----:B-1----:R-:W-:-:S04]  /*1230*/  FADD R4, R19, R4 ;  /* 0x0000000413047221 */ /* 0x002fc80000000000 */
[----:B------:R-:W-:-:S04]  /*1240*/  FADD R5, R4, R5 ;  /* 0x0000000504057221 */ /* 0x000fc80000000000 */
[----:B------:R-:W-:-:S04]  /*1250*/  FADD R6, R5, R6 ;  /* 0x0000000605067221 */ /* 0x000fc80000000000 */
[----:B------:R-:W-:-:S07]  /*1260*/  FADD R19, R6, R7 ;  /* 0x0000000706137221 */ /* 0x000fce0000000000 */
.L_x_13:
[----:B------:R-:W-:Y:S05]  /*1270*/  BRA.U !UP2, `(.L_x_9) ;  /* 0x000000010a347547 */ /* 0x000fea000b800000 */
[----:B------:R-:W1:Y:S01]  /*1280*/  S2UR UR11, SR_CgaCtaId ;  /* 0x00000000000b79c3 */ /* 0x000e620000008800 */
[----:B------:R-:W-:Y:S01]  /*1290*/  UMOV UR10, 0x400 ;  /* 0x00000400000a7882 */ /* 0x000fe20000000000 */
[----:B------:R-:W-:Y:S02]  /*12a0*/  UISETP.NE.AND UP1, UPT, UR18, 0x1, UPT ;  /* 0x000000011200788c */ /* 0x000fe4000bf25270 */
[----:B------:R-:W-:-:S04]  /*12b0*/  UIADD3 UR10, UPT, UPT, UR10, 0x1000, URZ ;  /* 0x000010000a0a7890 */ /* 0x000fc8000fffe0ff */
[----:B-1----:R-:W-:-:S04]  /*12c0*/  ULEA UR10, UR11, UR10, 0x18 ;  /* 0x0000000a0b0a7291 */ /* 0x002fc8000f8ec0ff */
[----:B------:R-:W-:-:S09]  /*12d0*/  ULEA UR4, UR4, UR10, 0x2 ;  /* 0x0000000a04047291 */ /* 0x000fd2000f8e10ff */
[----:B--2---:R-:W1:Y:S02]  /*12e0*/  LDS.128 R4, [UR4] ;  /* 0x00000004ff047984 */ /* 0x004e640008000c00 */
[----:B-1----:R-:W-:Y:S01]  /*12f0*/  FADD R19, R19, R4 ;  /* 0x0000000413137221 */ /* 0x002fe20000000000 */
[----:B------:R-:W-:Y:S06]  /*1300*/  BRA.U !UP1, `(.L_x_9) ;  /* 0x0000000109107547 */ /* 0x000fec000b800000 */
[----:B------:R-:W-:Y:S01]  /*1310*/  UISETP.NE.AND UP1, UPT, UR18, 0x2, UPT ;  /* 0x000000021200788c */ /* 0x000fe2000bf25270 */
[----:B------:R-:W-:-:S05]  /*1320*/  FADD R19, R19, R5 ;  /* 0x0000000513137221 */ /* 0x000fca0000000000 */
[----:B------:R-:W-:-:S13]  /*1330*/  PLOP3.LUT P2, PT, PT, PT, UP1, 0x80, 0x8 ;  /* 0x000000000008781c */ /* 0x000fda0003f4f018 */
[----:B------:R-:W-:-:S07]  /*1340*/  @P2 FADD R19, R19, R6 ;  /* 0x0000000613132221 */ /* 0x000fce0000000000 */
.L_x_9:
[----:B------:R-:W-:Y:S05]  /*1350*/  BRA.U !UP0, `(.L_x_8) ;  /* 0x0000000d08e07547 */ /* 0x000fea000b800000 */
[----:B------:R-:W-:Y:S01]  /*1360*/  UISETP.GE.U32.AND UP0, UPT, UR26, 0x8, UPT ;  /* 0x000000081a00788c */ /* 0x000fe2000bf06070 */
[----:B--2---:R-:W-:-:S08]  /*1370*/  HFMA2 R5, -RZ, RZ, 0, 0 ;  /* 0x00000000ff057431 */ /* 0x004fd000000001ff */
[----:B------:R-:W-:Y:S05]  /*1380*/  BRA.U !UP0, `(.L_x_14) ;  /* 0x0000000508e07547 */ /* 0x000fea000b800000 */
[----:B------:R-:W-:-:S07]  /*1390*/  MOV R6, RZ ;  /* 0x000000ff00067202 */ /* 0x000fce0000000f00 */
.L_x_23:
[----:B-1----:R-:W1:Y:S01]  /*13a0*/  S2UR UR10, SR_CgaCtaId ;  /* 0x00000000000a79c3 */ /* 0x002e620000008800 */
[----:B------:R-:W-:Y:S01]  /*13b0*/  UMOV UR4, 0x400 ;  /* 0x0000040000047882 */ /* 0x000fe20000000000 */
[----:B------:R-:W2:Y:S01]  /*13c0*/  MUFU.RCP R8, R19 ;  /* 0x0000001300087308 */ /* 0x000ea20000001000 */
[----:B------:R-:W-:Y:S01]  /*13d0*/  UIADD3 UR4, UPT, UPT, UR4, 0x1000, URZ ;  /* 0x0000100004047890 */ /* 0x000fe2000fffe0ff */
[----:B--2---:R-:W-:-:S04]  /*13e0*/  FFMA R7, R8, -R19, 1 ;  /* 0x3f80000008077423 */ /* 0x004fc80000000813 */
[----:B------:R-:W-:Y:S01]  /*13f0*/  FFMA R7, R8, R7, R8 ;  /* 0x0000000708077223 */ /* 0x000fe20000000008 */
[----:B-1----:R-:W-:-:S06]  /*1400*/  ULEA UR4, UR10, UR4, 0x18 ;  /* 0x000000040a047291 */ /* 0x002fcc000f8ec0ff */
[C---:B------:R-:W-:Y:S02]  /*1410*/  LEA R5, R6.reuse, UR4, 0x2 ;  /* 0x0000000406057c11 */ /* 0x040fe4000f8e10ff */
[----:B------:R-:W-:-:S03]  /*1420*/  IADD3 R6, PT, PT, R6, 0x8, RZ ;  /* 0x0000000806067810 */ /* 0x000fc60007ffe0ff */
[----:B------:R-:W1:Y:S01]  /*1430*/  LDS R4, [R5] ;  /* 0x0000000005047984 */ /* 0x000e620000000800 */
[----:B------:R-:W-:Y:S01]  /*1440*/  ISETP.NE.AND P4, PT, R6, UR17, PT ;  /* 0x0000001106007c0c */ /* 0x000fe2000bf85270 */
[----:B-1----:R-:W1:Y:S01]  /*1450*/  FCHK P2, R4, R19 ;  /* 0x0000001304007302 */ /* 0x002e620000040000 */
[----:B------:R-:W-:-:S04]  /*1460*/  FFMA R8, R4, R7, RZ ;  /* 0x0000000704087223 */ /* 0x000fc800000000ff */
[----:B------:R-:W-:-:S04]  /*1470*/  FFMA R9, R8, -R19, R4 ;  /* 0x8000001308097223 */ /* 0x000fc80000000004 */
[----:B------:R-:W-:Y:S01]  /*1480*/  FFMA R8, R7, R9, R8 ;  /* 0x0000000907087223 */ /* 0x000fe20000000008 */
[----:B-1----:R-:W-:Y:S06]  /*1490*/  @!P2 BRA `(.L_x_15) ;  /* 0x00000000000ca947 */ /* 0x002fec0003800000 */
[----:B------:R-:W-:-:S07]  /*14a0*/  MOV R8, 0x14c0 ;  /* 0x000014c000087802 */ /* 0x000fce0000000f00 */
[----:B0-----:R-:W-:Y:S05]  /*14b0*/  CALL.REL.NOINC `($__internal_1_$__cuda_sm3x_div_rn_noftz_f32_slowpath) ;  /* 0x0000002c00ac7944 */ /* 0x001fea0003c00000 */
[----:B------:R-:W-:-:S07]  /*14c0*/  MOV R8, R4 ;  /* 0x0000000400087202 */ /* 0x000fce0000000f00 */
.L_x_15:
[----:B------:R-:W1:Y:S01]  /*14d0*/  LDS R12, [R5+0x4] ;  /* 0x00000400050c7984 */ /* 0x000e620000000800 */
[----:B------:R-:W2:Y:S03]  /*14e0*/  MUFU.RCP R4, R19 ;  /* 0x0000001300047308 */ /* 0x000ea60000001000 */
[----:B------:R3:W-:Y:S01]  /*14f0*/  STS [R5], R8 ;  /* 0x0000000805007388 */ /* 0x0007e20000000800 */
[----:B--2---:R-:W-:-:S04]  /*1500*/  FFMA R7, R4, -R19, 1 ;  /* 0x3f80000004077423 */ /* 0x004fc80000000813 */
[----:B------:R-:W-:Y:S01]  /*1510*/  FFMA R4, R4, R7, R4 ;  /* 0x0000000704047223 */ /* 0x000fe20000000004 */
[----:B-1----:R-:W1:Y:S03]  /*1520*/  FCHK P2, R12, R19 ;  /* 0x000000130c007302 */ /* 0x002e660000040000 */
[----:B------:R-:W-:-:S04]  /*1530*/  FFMA R7, R4, R12, RZ ;  /* 0x0000000c04077223 */ /* 0x000fc800000000ff */
[----:B------:R-:W-:-:S04]  /*1540*/  FFMA R10, R7, -R19, R12 ;  /* 0x80000013070a7223 */ /* 0x000fc8000000000c */
[----:B------:R-:W-:Y:S01]  /*1550*/  FFMA R10, R4, R10, R7 ;  /* 0x0000000a040a7223 */ /* 0x000fe20000000007 */
[----:B-1-3--:R-:W-:Y:S06]  /*1560*/  @!P2 BRA `(.L_x_16) ;  /* 0x000000000010a947 */ /* 0x00afec0003800000 */
[----:B------:R-:W-:Y:S02]  /*1570*/  MOV R4, R12 ;  /* 0x0000000c00047202 */ /* 0x000fe40000000f00 */
[----:B------:R-:W-:-:S07]  /*1580*/  MOV R8, 0x15a0 ;  /* 0x000015a000087802 */ /* 0x000fce0000000f00 */
[----:B0-----:R-:W-:Y:S05]  /*1590*/  CALL.REL.NOINC `($__internal_1_$__cuda_sm3x_div_rn_noftz_f32_slowpath) ;  /* 0x0000002c00747944 */ /* 0x001fea0003c00000 */
[----:B------:R-:W-:-:S07]  /*15a0*/  MOV R10, R4 ;  /* 0x00000004000a7202 */ /* 0x000fce0000000f00 */
.L_x_16:
[----:B------:R-:W1:Y:S01]  /*15b0*/  LDS R12, [R5+0x8] ;  /* 0x00000800050c7984 */ /* 0x000e620000000800 */
[----:B------:R-:W2:Y:S03]  /*15c0*/  MUFU.RCP R4, R19 ;  /* 0x0000001300047308 */ /* 0x000ea60000001000 */
[----:B------:R3:W-:Y:S01]  /*15d0*/  STS [R5+0x4], R10 ;  /* 0x0000040a05007388 */ /* 0x0007e20000000800 */
        /* <DEDUP_REMOVED lines=11> */
.L_x_17:
        /* <DEDUP_REMOVED lines=14> */
.L_x_18:
        /* <DEDUP_REMOVED lines=14> */
.L_x_19:
        /* <DEDUP_REMOVED lines=14> */
.L_x_20:
        /* <DEDUP_REMOVED lines=14> */
.L_x_21:
        /* <DEDUP_REMOVED lines=13> */
.L_x_22:
[----:B------:R1:W-:Y:S01]  /*1ae0*/  STS [R5+0x1c], R4 ;  /* 0x00001c0405007388 */ /* 0x0003e20000000800 */
[----:B------:R-:W-:Y:S05]  /*1af0*/  @P4 BRA `(.L_x_23) ;  /* 0xfffffff800284947 */ /* 0x000fea000383ffff */
[----:B-1----:R-:W-:-:S07]  /*1b00*/  MOV R5, UR17 ;  /* 0x0000001100057c02 */ /* 0x002fce0008000f00 */
.L_x_14:
[----:B------:R-:W-:-:S09]  /*1b10*/  UISETP.NE.AND UP0, UPT, UR19, URZ, UPT ;  /* 0x000000ff1300728c */ /* 0x000fd2000bf05270 */
[----:B------:R-:W-:Y:S05]  /*1b20*/  BRA.U !UP0, `(.L_x_8) ;  /* 0x0000000508ec7547 */ /* 0x000fea000b800000 */
[----:B------:R-:W-:-:S09]  /*1b30*/  UISETP.GE.U32.AND UP0, UPT, UR23, 0x3, UPT ;  /* 0x000000031700788c */ /* 0x000fd2000bf06070 */
[----:B------:R-:W-:Y:S05]  /*1b40*/  BRA.U !UP0, `(.L_x_24) ;  /* 0x0000000108f87547 */ /* 0x000fea000b800000 */
[----:B------:R-:W1:Y:S01]  /*1b50*/  S2UR UR10, SR_CgaCtaId ;  /* 0x00000000000a79c3 */ /* 0x000e620000008800 */
[----:B------:R-:W-:Y:S01]  /*1b60*/  UMOV UR4, 0x400 ;  /* 0x0000040000047882 */ /* 0x000fe20000000000 */
[----:B------:R-:W2:Y:S01]  /*1b70*/  MUFU.RCP R4, R19 ;  /* 0x0000001300047308 */ /* 0x000ea20000001000 */
[----:B------:R-:W-:Y:S01]  /*1b80*/  UIADD3 UR4, UPT, UPT, UR4, 0x1000, URZ ;  /* 0x0000100004047890 */ /* 0x000fe2000fffe0ff */
[----:B--2---:R-:W-:-:S04]  /*1b90*/  FFMA R7, R4, -R19, 1 ;  /* 0x3f80000004077423 */ /* 0x004fc80000000813 */
[----:B------:R-:W-:Y:S01]  /*1ba0*/  FFMA R4, R4, R7, R4 ;  /* 0x0000000704047223 */ /* 0x000fe20000000004 */
[----:B-1----:R-:W-:-:S06]  /*1bb0*/  ULEA UR4, UR10, UR4, 0x18 ;  /* 0x000000040a047291 */ /* 0x002fcc000f8ec0ff */
[----:B------:R-:W-:-:S05]  /*1bc0*/  LEA R6, R5, UR4, 0x2 ;  /* 0x0000000405067c11 */ /* 0x000fca000f8e10ff */
[----:B------:R-:W1:Y:S02]  /*1bd0*/  LDS R10, [R6] ;  /* 0x00000000060a7984 */ /* 0x000e640000000800 */
[----:B-1----:R-:W1:Y:S01]  /*1be0*/  FCHK P2, R10, R19 ;  /* 0x000000130a007302 */ /* 0x002e620000040000 */
[----:B------:R-:W-:-:S04]  /*1bf0*/  FFMA R7, R4, R10, RZ ;  /* 0x0000000a04077223 */ /* 0x000fc800000000ff */
[----:B------:R-:W-:-:S04]  /*1c00*/  FFMA R8, R7, -R19, R10 ;  /* 0x8000001307087223 */ /* 0x000fc8000000000a */
[----:B------:R-:W-:Y:S01]  /*1c10*/  FFMA R7, R4, R8, R7 ;  /* 0x0000000804077223 */ /* 0x000fe20000000007 */
[----:B-1----:R-:W-:Y:S06]  /*1c20*/  @!P2 BRA `(.L_x_25) ;  /* 0x000000000010a947 */ /* 0x002fec0003800000 */
[----:B------:R-:W-:Y:S02]  /*1c30*/  MOV R4, R10 ;  /* 0x0000000a00047202 */ /* 0x000fe40000000f00 */
[----:B------:R-:W-:-:S07]  /*1c40*/  MOV R8, 0x1c60 ;  /* 0x00001c6000087802 */ /* 0x000fce0000000f00 */
[----:B0-----:R-:W-:Y:S05]  /*1c50*/  CALL.REL.NOINC `($__internal_1_$__cuda_sm3x_div_rn_noftz_f32_slowpath) ;  /* 0x0000002400c47944 */ /* 0x001fea0003c00000 */
[----:B------:R-:W-:-:S07]  /*1c60*/  MOV R7, R4 ;  /* 0x0000000400077202 */ /* 0x000fce0000000f00 */
.L_x_25:
        /* <DEDUP_REMOVED lines=14> */
.L_x_26:
        /* <DEDUP_REMOVED lines=14> */
.L_x_27:
        /* <DEDUP_REMOVED lines=14> */
.L_x_28:
[----:B------:R1:W-:Y:S01]  /*1f10*/  STS [R6+0xc], R9 ;  /* 0x00000c0906007388 */ /* 0x0003e20000000800 */
[----:B------:R-:W-:-:S07]  /*1f20*/  IADD3 R5, PT, PT, R5, 0x4, RZ ;  /* 0x0000000405057810 */ /* 0x000fce0007ffe0ff */
.L_x_24:
[----:B------:R-:W-:-:S09]  /*1f30*/  UISETP.NE.AND UP0, UPT, UR18, URZ, UPT ;  /* 0x000000ff1200728c */ /* 0x000fd2000bf05270 */
[----:B------:R-:W-:Y:S05]  /*1f40*/  BRA.U !UP0, `(.L_x_8) ;  /* 0x0000000108e47547 */ /* 0x000fea000b800000 */
[----:B------:R-:W-:-:S09]  /*1f50*/  UISETP.NE.AND UP0, UPT, UR18, 0x1, UPT ;  /* 0x000000011200788c */ /* 0x000fd2000bf05270 */
[----:B------:R-:W-:Y:S05]  /*1f60*/  BRA.U !UP0, `(.L_x_29) ;  /* 0x0000000108887547 */ /* 0x000fea000b800000 */
[----:B------:R-:W2:Y:S01]  /*1f70*/  S2UR UR10, SR_CgaCtaId ;  /* 0x00000000000a79c3 */ /* 0x000ea20000008800 */
[----:B------:R-:W-:Y:S01]  /*1f80*/  UMOV UR4, 0x400 ;  /* 0x0000040000047882 */ /* 0x000fe20000000000 */
[----:B------:R-:W3:Y:S01]  /*1f90*/  MUFU.RCP R4, R19 ;  /* 0x0000001300047308 */ /* 0x000ee20000001000 */
[----:B------:R-:W-:Y:S01]  /*1fa0*/  UIADD3 UR4, UPT, UPT, UR4, 0x1000, URZ ;  /* 0x0000100004047890 */ /* 0x000fe2000fffe0ff */
[----:B---3--:R-:W-:-:S04]  /*1fb0*/  FFMA R7, R4, -R19, 1 ;  /* 0x3f80000004077423 */ /* 0x008fc80000000813 */
[----:B------:R-:W-:Y:S01]  /*1fc0*/  FFMA R4, R4, R7, R4 ;  /* 0x0000000704047223 */ /* 0x000fe20000000004 */
[----:B--2---:R-:W-:-:S06]  /*1fd0*/  ULEA UR4, UR10, UR4, 0x18 ;  /* 0x000000040a047291 */ /* 0x004fcc000f8ec0ff */
[----:B-1----:R-:W-:-:S05]  /*1fe0*/  LEA R6, R5, UR4, 0x2 ;  /* 0x0000000405067c11 */ /* 0x002fca000f8e10ff */
        /* <DEDUP_REMOVED lines=10> */
.L_x_30:
        /* <DEDUP_REMOVED lines=14> */
.L_x_31:
[----:B------:R2:W-:Y:S01]  /*2170*/  STS [R6+0x4], R9 ;  /* 0x0000040906007388 */ /* 0x0005e20000000800 */
[----:B------:R-:W-:-:S07]  /*2180*/  IADD3 R5, PT, PT, R5, 0x2, RZ ;  /* 0x0000000205057810 */ /* 0x000fce0007ffe0ff */
.L_x_29:
[----:B------:R-:W3:Y:S02]  /*2190*/  LDCU UR4, c[0x0][0x3c8] ;  /* 0x00007900ff0477ac */ /* 0x000ee40008000800 */
[----:B---3--:R-:W-:-:S09]  /*21a0*/  ULOP3.LUT UP0, URZ, UR4, 0x1, URZ, 0xc0, !UPT ;  /* 0x0000000104ff7892 */ /* 0x008fd2000f80c0ff */
[----:B------:R-:W-:Y:S05]  /*21b0*/  BRA.U !UP0, `(.L_x_8) ;  /* 0x0000000108487547 */ /* 0x000fea000b800000 */
[----:B------:R-:W3:Y:S01]  /*21c0*/  S2UR UR10, SR_CgaCtaId ;  /* 0x00000000000a79c3 */ /* 0x000ee20000008800 */
[----:B------:R-:W-:Y:S01]  /*21d0*/  UMOV UR4, 0x400 ;  /* 0x0000040000047882 */ /* 0x000fe20000000000 */
[----:B------:R-:W4:Y:S01]  /*21e0*/  MUFU.RCP R4, R19 ;  /* 0x0000001300047308 */ /* 0x000f220000001000 */
[----:B------:R-:W-:Y:S01]  /*21f0*/  UIADD3 UR4, UPT, UPT, UR4, 0x1000, URZ ;  /* 0x0000100004047890 */ /* 0x000fe2000fffe0ff */
[----:B----4-:R-:W-:-:S04]  /*2200*/  FFMA R7, R4, -R19, 1 ;  /* 0x3f80000004077423 */ /* 0x010fc80000000813 */
[----:B------:R-:W-:Y:S01]  /*2210*/  FFMA R4, R4, R7, R4 ;  /* 0x0000000704047223 */ /* 0x000fe20000000004 */
[----:B---3--:R-:W-:-:S06]  /*2220*/  ULEA UR4, UR10, UR4, 0x18 ;  /* 0x000000040a047291 */ /* 0x008fcc000f8ec0ff */
[----:B------:R-:W-:-:S05]  /*2230*/  LEA R5, R5, UR4, 0x2 ;  /* 0x0000000405057c11 */ /* 0x000fca000f8e10ff */
[----:B-12---:R-:W1:Y:S02]  /*2240*/  LDS R9, [R5] ;  /* 0x0000000005097984 */ /* 0x006e640000000800 */
        /* <DEDUP_REMOVED lines=8> */
.L_x_32:
[----:B------:R3:W-:Y:S02]  /*22d0*/  STS [R5], R4 ;  /* 0x0000000405007388 */ /* 0x0007e40000000800 */
.L_x_8:
[----:B------:R-:W-:Y:S05]  /*22e0*/  BSYNC.RECONVERGENT B0 ;  /* 0x0000000000007941 */ /* 0x000fea0003800200 */
.L_x_7:
[----:B------:R-:W4:Y:S01]  /*22f0*/  LDCU UR4, c[0x0][0x3c8] ;  /* 0x00007900ff0477ac */ /* 0x000f220008000800 */
[----:B------:R-:W-:Y:S01]  /*2300*/  BAR.SYNC.DEFER_BLOCKING 0x0 ;  /* 0x0000000000007b1d */ /* 0x000fe20000010000 */
[----:B------:R-:W-:Y:S02]  /*2310*/  ISETP.GE.AND P2, PT, R0, UR16, PT ;  /* 0x0000001000007c0c */ /* 0x000fe4000bf46270 */
[----:B----4-:R-:W-:-:S04]  /*2320*/  MOV R11, UR4 ;  /* 0x00000004000b7c02 */ /* 0x010fc80008000f00 */
[----:B------:R-:W-:-:S13]  /*2330*/  ISETP.GE.AND P3, PT, R0, R11, PT ;  /* 0x0000000b0000720c */ /* 0x000fda0003f66270 */
[----:B------:R-:W4:Y:S01]  /*2340*/  @!P3 LDS R7, [R2+UR7] ;  /* 0x000000070207b984 */ /* 0x000f220008000800 */
[----:B-12---:R-:W1:Y:S03]  /*2350*/  @!P3 LDC R9, c[0x0][0x3c4] ;  /* 0x0000f100ff09bb82 */ /* 0x006e660000000800 */
[----:B------:R2:W-:Y:S05]  /*2360*/  @!P2 STS [R2+UR8], RZ ;  /* 0x000000ff0200a988 */ /* 0x0005ea0008000808 */
[----:B---3--:R-:W3:Y:S01]  /*2370*/  @!P3 LDC.64 R4, c[0x0][0x3b8] ;  /* 0x0000ee00ff04bb82 */ /* 0x008ee20000000a00 */
[----:B-1----:R-:W-:-:S04]  /*2380*/  @!P3 IMAD R9, R9, UR15, R20 ;  /* 0x0000000f0909bc24 */ /* 0x002fc8000f8e0214 */
[----:B------:R-:W-:-:S04]  /*2390*/  @!P3 IMAD R9, R9, R11, R0 ;  /* 0x0000000b0909b224 */ /* 0x000fc800078e0200 */
[----:B---3--:R-:W-:-:S05]  /*23a0*/  @!P3 IMAD.WIDE R4, R9, 0x4, R4 ;  /* 0x000000040904b825 */ /* 0x008fca00078e0204 */
[----:B----4-:R2:W-:Y:S01]  /*23b0*/  @!P3 STG.E desc[UR12][R4.64], R7 ;  /* 0x000000070400b986 */ /* 0x0105e2000c10190c */
[----:B------:R-:W-:Y:S06]  /*23c0*/  BAR.SYNC.DEFER_BLOCKING 0x0 ;  /* 0x0000000000007b1d */ /* 0x000fec0000010000 */
[----:B------:R-:W-:Y:S05]  /*23d0*/  @P3 BRA `(.L_x_33) ;  /* 0x0000001000c83947 */ /* 0x000fea0003800000 */
[----:B--2---:R-:W1:Y:S01]  /*23e0*/  LDC R5, c[0x0][0x3c4] ;  /* 0x0000f100ff057b82 */ /* 0x004e620000000800 */
[----:B------:R-:W-:Y:S01]  /*23f0*/  UISETP.GE.AND UP0, UPT, UR16, 0x8, UPT ;  /* 0x000000081000788c */ /* 0x000fe2000bf06270 */
[----:B------:R-:W-:-:S06]  /*2400*/  HFMA2 R6, -RZ, RZ, 0, 0 ;  /* 0x00000000ff067431 */ /* 0x000fcc00000001ff */
[----:B------:R-:W2:Y:S01]  /*2410*/  LDC.64 R16, c[0x0][0x380] ;  /* 0x0000e000ff107b82 */ /* 0x000ea20000000a00 */
[----:B-1----:R-:W-:-:S04]  /*2420*/  IMAD R5, R5, UR15, R20 ;  /* 0x0000000f05057c24 */ /* 0x002fc8000f8e0214 */
[----:B------:R-:W-:-:S04]  /*2430*/  IMAD R5, R5, R11, R0 ;  /* 0x0000000b05057224 */ /* 0x000fc800078e0200 */
[----:B--2---:R-:W-:Y:S01]  /*2440*/  IMAD.WIDE R16, R5, 0x4, R16 ;  /* 0x0000000405107825 */ /* 0x004fe200078e0210 */
[----:B------:R-:W-:Y:S06]  /*2450*/  BRA.U !UP0, `(.L_x_34) ;  /* 0x0000000908ac7547 */ /* 0x000fec000b800000 */
[----:B------:R1:W5:Y:S01]  /*2460*/  LDG.E R10, desc[UR12][R16.64] ;  /* 0x0000000c100a7981 */ /* 0x000362000c1e1900 */
[----:B------:R-:W-:Y:S02]  /*2470*/  MOV R4, 0x400 ;  /* 0x0000040000047802 */ /* 0x000fe40000000f00 */
[----:B------:R-:W-:Y:S01]  /*2480*/  MOV R12, RZ ;  /* 0x000000ff000c7202 */ /* 0x000fe20000000f00 */
[----:B------:R-:W2:Y:S01]  /*2490*/  S2R R13, SR_CgaCtaId ;  /* 0x00000000000d7919 */ /* 0x000ea20000008800 */
[----:B------:R-:W-:-:S04]  /*24a0*/  IADD3 R4, PT, PT, R4, 0x1800, RZ ;  /* 0x0000180004047810 */ /* 0x000fc80007ffe0ff */
[----:B-12---:R-:W-:-:S07]  /*24b0*/  LEA R13, R13, R4, 0x18 ;  /* 0x000000040d0d7211 */ /* 0x006fce00078ec0ff */
.L_x_67:
[----:B------:R-:W-:Y:S05]  /*24c0*/  YIELD ;  /* 0x0000000000007946 */ /* 0x000fea0003800000 */
[----:B------:R-:W1:Y:S01]  /*24d0*/  LDCU UR4, c[0x0][0x3c8] ;  /* 0x00007900ff0477ac */ /* 0x000e620008000800 */
[----:B------:R-:W2:Y:S01]  /*24e0*/  LDC.64 R6, c[0x0][0x388] ;  /* 0x0000e200ff067b82 */ /* 0x000ea20000000a00 */
[----:B------:R-:W3:Y:S01]  /*24f0*/  LDS R5, [R2+UR7] ;  /* 0x0000000702057984 */ /* 0x000ee20008000800 */
[----:B-1----:R-:W-:-:S05]  /*2500*/  MOV R11, UR4 ;  /* 0x00000004000b7c02 */ /* 0x002fca0008000f00 */
[----:B------:R-:W-:-:S04]  /*2510*/  IMAD R15, R2, R11, R12 ;  /* 0x0000000b020f7224 */ /* 0x000fc800078e020c */
[----:B--2---:R-:W-:-:S05]  /*2520*/  IMAD.WIDE R6, R15, 0x4, R6 ;  /* 0x000000040f067825 */ /* 0x004fca00078e0206 */
[----:B------:R-:W2:Y:S01]  /*2530*/  LDG.E R4, desc[UR12][R6.64] ;  /* 0x0000000c06047981 */ /* 0x000ea2000c1e1900 */
[----:B------:R-:W-:Y:S01]  /*2540*/  BSSY.RECONVERGENT B0, `(.L_x_35) ;  /* 0x0000008000007945 */ /* 0x000fe20003800200 */
[----:B------:R-:W-:Y:S01]  /*2550*/  LEA R14, R12, R13, 0x2 ;  /* 0x0000000d0c0e7211 */ /* 0x000fe200078e10ff */
[----:B---3-5:R-:W-:-:S04]  /*2560*/  FMUL R5, R5, R10 ;  /* 0x0000000a05057220 */ /* 0x028fc80000400000 */
[----:B--2---:R-:W-:-:S07]  /*2570*/  FMUL R9, R5, R4 ;  /* 0x0000000405097220 */ /* 0x004fce0000400000 */
.L_x_36:
[----:B------:R-:W1:Y:S02]  /*2580*/  LDS R4, [R14] ;  /* 0x000000000e047984 */ /* 0x000e640000000800 */
[----:B-1----:R-:W-:-:S05]  /*2590*/  FADD R5, R9, R4 ;  /* 0x0000000409057221 */ /* 0x002fca0000000000 */
[----:B------:R-:W1:Y:S02]  /*25a0*/  ATOMS.CAST.SPIN P2, [R14], R4, R5 ;  /* 0x000000040e00758d */ /* 0x000e640001840005 */
[----:B-1----:R-:W-:Y:S05]  /*25b0*/  @!P2 BRA `(.L_x_36) ;  /* 0xfffffffc00f0a947 */ /* 0x002fea000383ffff */
[----:B------:R-:W-:Y:S05]  /*25c0*/  BSYNC.RECONVERGENT B0 ;  /* 0x0000000000007941 */ /* 0x000fea0003800200 */
.L_x_35:
[----:B------:R-:W1:Y:S01]  /*25d0*/  LDC.64 R8, c[0x0][0x390] ;  /* 0x0000e400ff087b82 */ /* 0x000e620000000a00 */
[----:B------:R-:W2:Y:S01]  /*25e0*/  LDS R4, [R2+UR14] ;  /* 0x0000000e02047984 */ /* 0x000ea20008000800 */
[----:B-1----:R-:W-:-:S05]  /*25f0*/  IMAD.WIDE R8, R15, 0x4, R8 ;  /* 0x000000040f087825 */ /* 0x002fca00078e0208 */
[----:B------:R-:W2:Y:S01]  /*2600*/  LDG.E R5, desc[UR12][R8.64] ;  /* 0x0000000c08057981 */ /* 0x000ea2000c1e1900 */
[----:B------:R-:W-:Y:S01]  /*2610*/  BSSY.RECONVERGENT B0, `(.L_x_37) ;  /* 0x0000006000007945 */ /* 0x000fe20003800200 */
[----:B--2---:R-:W-:-:S07]  /*2620*/  FMUL R15, R4, R5 ;  /* 0x00000005040f7220 */ /* 0x004fce0000400000 */
.L_x_38:
[----:B------:R-:W1:Y:S02]  /*2630*/  LDS R4, [R14] ;  /* 0x000000000e047984 */ /* 0x000e640000000800 */
[----:B-1----:R-:W-:-:S05]  /*2640*/  FADD R5, R15, R4 ;  /* 0x000000040f057221 */ /* 0x002fca0000000000 */
[----:B------:R-:W1:Y:S02]  /*2650*/  ATOMS.CAST.SPIN P2, [R14], R4, R5 ;  /* 0x000000040e00758d */ /* 0x000e640001840005 */
[----:B-1----:R-:W-:Y:S05]  /*2660*/  @!P2 BRA `(.L_x_38) ;  /* 0xfffffffc00f0a947 */ /* 0x002fea000383ffff */
[----:B------:R-:W-:Y:S05]  /*2670*/  BSYNC.RECONVERGENT B0 ;  /* 0x0000000000007941 */ /* 0x000fea0003800200 */
.L_x_37:
[----:B------:R-:W2:Y:S01]  /*2680*/  LDG.E R4, desc[UR12][R6.64+0x4] ;  /* 0x0000040c06047981 */ /* 0x000ea2000c1e1900 */
[----:B------:R-:W-:Y:S03]  /*2690*/  BSSY.RECONVERGENT B0, `(.L_x_39) ;  /* 0x0000008000007945 */ /* 0x000fe60003800200 */
[----:B------:R-:W1:Y:S02]  /*26a0*/  LDS R5, [R2+UR7] ;  /* 0x0000000702057984 */ /* 0x000e640008000800 */
[----:B-1----:R-:W-:-:S04]  /*26b0*/  FMUL R5, R5, R10 ;  /* 0x0000000a05057220 */ /* 0x002fc80000400000 */
[----:B--2---:R-:W-:-:S07]  /*26c0*/  FMUL R15, R5, R4 ;  /* 0x00000004050f7220 */ /* 0x004fce0000400000 */
.L_x_40:
[----:B------:R-:W1:Y:S02]  /*26d0*/  LDS R4, [R14+0x4] ;  /* 0x000004000e047984 */ /* 0x000e640000000800 */
[----:B-1----:R-:W-:-:S05]  /*26e0*/  FADD R5, R15, R4 ;  /* 0x000000040f057221 */ /* 0x002fca0000000000 */
[----:B------:R-:W1:Y:S02]  /*26f0*/  ATOMS.CAST.SPIN P2, [R14+0x4], R4, R5 ;  /* 0x000004040e00758d */ /* 0x000e640001840005 */
[----:B-1----:R-:W-:Y:S05]  /*2700*/  @!P2 BRA `(.L_x_40) ;  /* 0xfffffffc00f0a947 */ /* 0x002fea000383ffff */
[----:B------:R-:W-:Y:S05]  /*2710*/  BSYNC.RECONVERGENT B0 ;  /* 0x0000000000007941 */ /* 0x000fea0003800200 */
.L_x_39:
[----:B------:R-:W2:Y:S01]  /*2720*/  LDG.E R5, desc[UR12][R8.64+0x4] ;  /* 0x0000040c08057981 */ /* 0x000ea2000c1e1900 */
[----:B------:R-:W-:Y:S03]  /*2730*/  BSSY.RECONVERGENT B0, `(.L_x_41) ;  /* 0x0000007000007945 */ /* 0x000fe60003800200 */
[----:B------:R-:W2:Y:S02]  /*2740*/  LDS R4, [R2+UR14] ;  /* 0x0000000e02047984 */ /* 0x000ea40008000800 */
[----:B--2---:R-:W-:-:S07]  /*2750*/  FMUL R15, R4, R5 ;  /* 0x00000005040f7220 */ /* 0x004fce0000400000 */
.L_x_42:
[----:B------:R-:W1:Y:S02]  /*2760*/  LDS R4, [R14+0x4] ;  /* 0x000004000e047984 */ /* 0x000e640000000800 */
[----:B-1----:R-:W-:-:S05]  /*2770*/  FADD R5, R15, R4 ;  /* 0x000000040f057221 */ /* 0x002fca0000000000 */
[----:B------:R-:W1:Y:S02]  /*2780*/  ATOMS.CAST.SPIN P2, [R14+0x4], R4, R5 ;  /* 0x000004040e00758d */ /* 0x000e640001840005 */
[----:B-1----:R-:W-:Y:S05]  /*2790*/  @!P2 BRA `(.L_x_42) ;  /* 0xfffffffc00f0a947 */ /* 0x002fea000383ffff */
[----:B------:R-:W-:Y:S05]  /*27a0*/  BSYNC.RECONVERGENT B0 ;  /* 0x0000000000007941 */ /* 0x000fea0003800200 */
.L_x_41:
[----:B------:R-:W2:Y:S01]  /*27b0*/  LDG.E R4, desc[UR12][R6.64+0x8] ;  /* 0x0000080c06047981 */ /* 0x000ea2000c1e1900 */
[----:B------:R-:W-:Y:S03]  /*27c0*/  BSSY.RECONVERGENT B0, `(.L_x_43) ;  /* 0x0000008000007945 */ /* 0x000fe60003800200 */
[----:B------:R-:W1:Y:S02]  /*27d0*/  LDS R5, [R2+UR7] ;  /* 0x0000000702057984 */ /* 0x000e640008000800 */
[----:B-1----:R-:W-:-:S04]  /*27e0*/  FMUL R5, R5, R10 ;  /* 0x0000000a05057220 */ /* 0x002fc80000400000 */
[----:B--2---:R-:W-:-:S07]  /*27f0*/  FMUL R15, R5, R4 ;  /* 0x00000004050f7220 */ /* 0x004fce0000400000 */
.L_x_44:
[----:B------:R-:W1:Y:S02]  /*2800*/  LDS R4, [R14+0x8] ;  /* 0x000008000e047984 */ /* 0x000e640000000800 */
[----:B-1----:R-:W-:-:S05]  /*2810*/  FADD R5, R15, R4 ;  /* 0x000000040f057221 */ /* 0x002fca0000000000 */
[----:B------:R-:W1:Y:S02]  /*2820*/  ATOMS.CAST.SPIN P2, [R14+0x8], R4, R5 ;  /* 0x000008040e00758d */ /* 0x000e640001840005 */
[----:B-1----:R-:W-:Y:S05]  /*2830*/  @!P2 BRA `(.L_x_44) ;  /* 0xfffffffc00f0a947 */ /* 0x002fea000383ffff */
[----:B------:R-:W-:Y:S05]  /*2840*/  BSYNC.RECONVERGENT B0 ;  /* 0x0000000000007941 */ /* 0x000fea0003800200 */
.L_x_43:
[----:B------:R-:W2:Y:S01]  /*2850*/  LDG.E R5, desc[UR12][R8.64+0x8] ;  /* 0x0000080c08057981 */ /* 0x000ea2000c1e1900 */
[----:B------:R-:W-:Y:S03]  /*2860*/  BSSY.RECONVERGENT B0, `(.L_x_45) ;  /* 0x0000007000007945 */ /* 0x000fe60003800200 */
[----:B------:R-:W2:Y:S02]  /*2870*/  LDS R4, [R2+UR14] ;  /* 0x0000000e02047984 */ /* 0x000ea40008000800 */
[----:B--2---:R-:W-:-:S07]  /*2880*/  FMUL R15, R4, R5 ;  /* 0x00000005040f7220 */ /* 0x004fce0000400000 */
.L_x_46:
[----:B------:R-:W1:Y:S02]  /*2890*/  LDS R4, [R14+0x8] ;  /* 0x000008000e047984 */ /* 0x000e640000000800 */
[----:B-1----:R-:W-:-:S05]  /*28a0*/  FADD R5, R15, R4 ;  /* 0x000000040f057221 */ /* 0x002fca0000000000 */
[----:B------:R-:W1:Y:S02]  /*28b0*/  ATOMS.CAST.SPIN P2, [R14+0x8], R4, R5 ;  /* 0x000008040e00758d */ /* 0x000e640001840005 */
[----:B-1----:R-:W-:Y:S05]  /*28c0*/  @!P2 BRA `(.L_x_46) ;  /* 0xfffffffc00f0a947 */ /* 0x002fea000383ffff */
[----:B------:R-:W-:Y:S05]  /*28d0*/  BSYNC.RECONVERGENT B0 ;  /* 0x0000000000007941 */ /* 0x000fea0003800200 */
.L_x_45:
[----:B------:R-:W2:Y:S01]  /*28e0*/  LDG.E R4, desc[UR12][R6.64+0xc] ;  /* 0x00000c0c06047981 */ /* 0x000ea2000c1e1900 */
[----:B------:R-:W-:Y:S03]  /*28f0*/  BSSY.RECONVERGENT B0, `(.L_x_47) ;  /* 0x0000008000007945 */ /* 0x000fe60003800200 */
[----:B------:R-:W1:Y:S02]  /*2900*/  LDS R5, [R2+UR7] ;  /* 0x0000000702057984 */ /* 0x000e640008000800 */
[----:B-1----:R-:W-:-:S04]  /*2910*/  FMUL R5, R5, R10 ;  /* 0x0000000a05057220 */ /* 0x002fc80000400000 */
[----:B--2---:R-:W-:-:S07]  /*2920*/  FMUL R15, R5, R4 ;  /* 0x00000004050f7220 */ /* 0x004fce0000400000 */
.L_x_48:
[----:B------:R-:W1:Y:S02]  /*2930*/  LDS R4, [R14+0xc] ;  /* 0x00000c000e047984 */ /* 0x000e640000000800 */
[----:B-1----:R-:W-:-:S05]  /*2940*/  FADD R5, R15, R4 ;  /* 0x000000040f057221 */ /* 0x002fca0000000000 */
[----:B------:R-:W1:Y:S02]  /*2950*/  ATOMS.CAST.SPIN P2, [R14+0xc], R4, R5 ;  /* 0x00000c040e00758d */ /* 0x000e640001840005 */
[----:B-1----:R-:W-:Y:S05]  /*2960*/  @!P2 BRA `(.L_x_48) ;  /* 0xfffffffc00f0a947 */ /* 0x002fea000383ffff */
[----:B------:R-:W-:Y:S05]  /*2970*/  BSYNC.RECONVERGENT B0 ;  /* 0x0000000000007941 */ /* 0x000fea0003800200 */
.L_x_47:
[----:B------:R-:W2:Y:S01]  /*2980*/  LDG.E R5, desc[UR12][R8.64+0xc] ;  /* 0x00000c0c08057981 */ /* 0x000ea2000c1e1900 */
[----:B------:R-:W-:Y:S03]  /*2990*/  BSSY.RECONVERGENT B0, `(.L_x_49) ;  /* 0x0000007000007945 */ /* 0x000fe60003800200 */
[----:B------:R-:W2:Y:S02]  /*29a0*/  LDS R4, [R2+UR14] ;  /* 0x0000000e02047984 */ /* 0x000ea40008000800 */
[----:B--2---:R-:W-:-:S07]  /*29b0*/  FMUL R15, R4, R5 ;  /* 0x00000005040f7220 */ /* 0x004fce0000400000 */
.L_x_50:
[----:B------:R-:W1:Y:S02]  /*29c0*/  LDS R4, [R14+0xc] ;  /* 0x00000c000e047984 */ /* 0x000e640000000800 */
[----:B-1----:R-:W-:-:S05]  /*29d0*/  FADD R5, R15, R4 ;  /* 0x000000040f057221 */ /* 0x002fca0000000000 */
[----:B------:R-:W1:Y:S02]  /*29e0*/  ATOMS.CAST.SPIN P2, [R14+0xc], R4, R5 ;  /* 0x00000c040e00758d */ /* 0x000e640001840005 */
[----:B-1----:R-:W-:Y:S05]  /*29f0*/  @!P2 BRA `(.L_x_50) ;  /* 0xfffffffc00f0a947 */ /* 0x002fea000383ffff */
[----:B------:R-:W-:Y:S05]  /*2a00*/  BSYNC.RECONVERGENT B0 ;  /* 0x0000000000007941 */ /* 0x000fea0003800200 */
.L_x_49:
[----:B------:R-:W2:Y:S01]  /*2a10*/  LDG.E R4, desc[UR12][R6.64+0x10] ;  /* 0x0000100c06047981 */ /* 0x000ea2000c1e1900 */
[----:B------:R-:W-:Y:S03]  /*2a20*/  BSSY.RECONVERGENT B0, `(.L_x_51) ;  /* 0x0000008000007945 */ /* 0x000fe60003800200 */
[----:B------:R-:W1:Y:S02]  /*2a30*/  LDS R5, [R2+UR7] ;  /* 0x0000000702057984 */ /* 0x000e640008000800 */
[----:B-1----:R-:W-:-:S04]  /*2a40*/  FMUL R5, R5, R10 ;  /* 0x0000000a05057220 */ /* 0x002fc80000400000 */
[----:B--2---:R-:W-:-:S07]  /*2a50*/  FMUL R15, R5, R4 ;  /* 0x00000004050f7220 */ /* 0x004fce0000400000 */
.L_x_52:
[----:B------:R-:W1:Y:S02]  /*2a60*/  LDS R4, [R14+0x10] ;  /* 0x000010000e047984 */ /* 0x000e640000000800 */
[----:B-1----:R-:W-:-:S05]  /*2a70*/  FADD R5, R15, R4 ;  /* 0x000000040f057221 */ /* 0x002fca0000000000 */
[----:B------:R-:W1:Y:S02]  /*2a80*/  ATOMS.CAST.SPIN P2, [R14+0x10], R4, R5 ;  /* 0x000010040e00758d */ /* 0x000e640001840005 */
[----:B-1----:R-:W-:Y:S05]  /*2a90*/  @!P2 BRA `(.L_x_52) ;  /* 0xfffffffc00f0a947 */ /* 0x002fea000383ffff */
[----:B------:R-:W-:Y:S05]  /*2aa0*/  BSYNC.RECONVERGENT B0 ;  /* 0x0000000000007941 */ /* 0x000fea0003800200 */
.L_x_51:
[----:B------:R-:W2:Y:S01]  /*2ab0*/  LDG.E R5, desc[UR12][R8.64+0x10] ;  /* 0x0000100c08057981 */ /* 0x000ea2000c1e1900 */
[----:B------:R-:W-:Y:S03]  /*2ac0*/  BSSY.RECONVERGENT B0, `(.L_x_53) ;  /* 0x0000007000007945 */ /* 0x000fe60003800200 */
[----:B------:R-:W2:Y:S02]  /*2ad0*/  LDS R4, [R2+UR14] ;  /* 0x0000000e02047984 */ /* 0x000ea40008000800 */
[----:B--2---:R-:W-:-:S07]  /*2ae0*/  FMUL R15, R4, R5 ;  /* 0x00000005040f7220 */ /* 0x004fce0000400000 */
.L_x_54:
[----:B------:R-:W1:Y:S02]  /*2af0*/  LDS R4, [R14+0x10] ;  /* 0x000010000e047984 */ /* 0x000e640000000800 */
[----:B-1----:R-:W-:-:S05]  /*2b00*/  FADD R5, R15, R4 ;  /* 0x000000040f057221 */ /* 0x002fca0000000000 */
[----:B------:R-:W1:Y:S02]  /*2b10*/  ATOMS.CAST.SPIN P2, [R14+0x10], R4, R5 ;  /* 0x000010040e00758d */ /* 0x000e640001840005 */
[----:B-1----:R-:W-:Y:S05]  /*2b20*/  @!P2 BRA `(.L_x_54) ;  /* 0xfffffffc00f0a947 */ /* 0x002fea000383ffff */
[----:B------:R-:W-:Y:S05]  /*2b30*/  BSYNC.RECONVERGENT B0 ;  /* 0x0000000000007941 */ /* 0x000fea0003800200 */
.L_x_53:
[----:B------:R-:W2:Y:S01]  /*2b40*/  LDG.E R4, desc[UR12][R6.64+0x14] ;  /* 0x0000140c06047981 */ /* 0x000ea2000c1e1900 */
[----:B------:R-:W-:Y:S03]  /*2b50*/  BSSY.RECONVERGENT B0, `(.L_x_55) ;  /* 0x0000008000007945 */ /* 0x000fe60003800200 */
[----:B------:R-:W1:Y:S02]  /*2b60*/  LDS R5, [R2+UR7] ;  /* 0x0000000702057984 */ /* 0x000e640008000800 */
[----:B-1----:R-:W-:-:S04]  /*2b70*/  FMUL R5, R5, R10 ;  /* 0x0000000a05057220 */ /* 0x002fc80000400000 */
[----:B--2---:R-:W-:-:S07]  /*2b80*/  FMUL R15, R5, R4 ;  /* 0x00000004050f7220 */ /* 0x004fce0000400000 */
.L_x_56:
[----:B------:R-:W1:Y:S02]  /*2b90*/  LDS R4, [R14+0x14] ;  /* 0x000014000e047984 */ /* 0x000e640000000800 */
[----:B-1----:R-:W-:-:S05]  /*2ba0*/  FADD R5, R15, R4 ;  /* 0x000000040f057221 */ /* 0x002fca0000000000 */
[----:B------:R-:W1:Y:S02]  /*2bb0*/  ATOMS.CAST.SPIN P2, [R14+0x14], R4, R5 ;  /* 0x000014040e00758d */ /* 0x000e640001840005 */
[----:B-1----:R-:W-:Y:S05]  /*2bc0*/  @!P2 BRA `(.L_x_56) ;  /* 0xfffffffc00f0a947 */ /* 0x002fea000383ffff */
[----:B------:R-:W-:Y:S05]  /*2bd0*/  BSYNC.RECONVERGENT B0 ;  /* 0x0000000000007941 */ /* 0x000fea0003800200 */
.L_x_55:
[----:B------:R-:W2:Y:S01]  /*2be0*/  LDG.E R5, desc[UR12][R8.64+0x14] ;  /* 0x0000140c08057981 */ /* 0x000ea2000c1e1900 */
[----:B------:R-:W-:Y:S03]  /*2bf0*/  BSSY.RECONVERGENT B0, `(.L_x_57) ;  /* 0x0000007000007945 */ /* 0x000fe60003800200 */
[----:B------:R-:W2:Y:S02]  /*2c00*/  LDS R4, [R2+UR14] ;  /* 0x0000000e02047984 */ /* 0x000ea40008000800 */
[----:B--2---:R-:W-:-:S07]  /*2c10*/  FMUL R15, R4, R5 ;  /* 0x00000005040f7220 */ /* 0x004fce0000400000 */
.L_x_58:
[----:B------:R-:W1:Y:S02]  /*2c20*/  LDS R4, [R14+0x14] ;  /* 0x000014000e047984 */ /* 0x000e640000000800 */
[----:B-1----:R-:W-:-:S05]  /*2c30*/  FADD R5, R15, R4 ;  /* 0x000000040f057221 */ /* 0x002fca0000000000 */
[----:B------:R-:W1:Y:S02]  /*2c40*/  ATOMS.CAST.SPIN P2, [R14+0x14], R4, R5 ;  /* 0x000014040e00758d */ /* 0x000e640001840005 */
[----:B-1----:R-:W-:Y:S05]  /*2c50*/  @!P2 BRA `(.L_x_58) ;  /* 0xfffffffc00f0a947 */ /* 0x002fea000383ffff */
[----:B------:R-:W-:Y:S05]  /*2c60*/  BSYNC.RECONVERGENT B0 ;  /* 0x0000000000007941 */ /* 0x000fea0003800200 */
.L_x_57:
[----:B------:R-:W2:Y:S01]  /*2c70*/  LDG.E R4, desc[UR12][R6.64+0x18] ;  /* 0x0000180c06047981 */ /* 0x000ea2000c1e1900 */
[----:B------:R-:W-:Y:S03]  /*2c80*/  BSSY.RECONVERGENT B0, `(.L_x_59) ;  /* 0x0000008000007945 */ /* 0x000fe60003800200 */
[----:B------:R-:W1:Y:S02]  /*2c90*/  LDS R5, [R2+UR7] ;  /* 0x0000000702057984 */ /* 0x000e640008000800 */
[----:B-1----:R-:W-:-:S04]  /*2ca0*/  FMUL R5, R5, R10 ;  /* 0x0000000a05057220 */ /* 0x002fc80000400000 */
[----:B--2---:R-:W-:-:S07]  /*2cb0*/  FMUL R15, R5, R4 ;  /* 0x00000004050f7220 */ /* 0x004fce0000400000 */
.L_x_60:
[----:B------:R-:W1:Y:S02]  /*2cc0*/  LDS R4, [R14+0x18] ;  /* 0x000018000e047984 */ /* 0x000e640000000800 */
[----:B-1----:R-:W-:-:S05]  /*2cd0*/  FADD R5, R15, R4 ;  /* 0x000000040f057221 */ /* 0x002fca0000000000 */
[----:B------:R-:W1:Y:S02]  /*2ce0*/  ATOMS.CAST.SPIN P2, [R14+0x18], R4, R5 ;  /* 0x000018040e00758d */ /* 0x000e640001840005 */
[----:B-1----:R-:W-:Y:S05]  /*2cf0*/  @!P2 BRA `(.L_x_60) ;  /* 0xfffffffc00f0a947 */ /* 0x002fea000383ffff */
[----:B------:R-:W-:Y:S05]  /*2d00*/  BSYNC.RECONVERGENT B0 ;  /* 0x0000000000007941 */ /* 0x000fea0003800200 */
.L_x_59:
[----:B------:R-:W2:Y:S01]  /*2d10*/  LDG.E R5, desc[UR12][R8.64+0x18] ;  /* 0x0000180c08057981 */ /* 0x000ea2000c1e1900 */
[----:B------:R-:W-:Y:S03]  /*2d20*/  BSSY.RECONVERGENT B0, `(.L_x_61) ;  /* 0x0000007000007945 */ /* 0x000fe60003800200 */
[----:B------:R-:W2:Y:S02]  /*2d30*/  LDS R4, [R2+UR14] ;  /* 0x0000000e02047984 */ /* 0x000ea40008000800 */
[----:B--2---:R-:W-:-:S07]  /*2d40*/  FMUL R15, R4, R5 ;  /* 0x00000005040f7220 */ /* 0x004fce0000400000 */
.L_x_62:
[----:B------:R-:W1:Y:S02]  /*2d50*/  LDS R4, [R14+0x18] ;  /* 0x000018000e047984 */ /* 0x000e640000000800 */
[----:B-1----:R-:W-:-:S05]  /*2d60*/  FADD R5, R15, R4 ;  /* 0x000000040f057221 */ /* 0x002fca0000000000 */
[----:B------:R-:W1:Y:S02]  /*2d70*/  ATOMS.CAST.SPIN P2, [R14+0x18], R4, R5 ;  /* 0x000018040e00758d */ /* 0x000e640001840005 */
[----:B-1----:R-:W-:Y:S05]  /*2d80*/  @!P2 BRA `(.L_x_62) ;  /* 0xfffffffc00f0a947 */ /* 0x002fea000383ffff */
[----:B------:R-:W-:Y:S05]  /*2d90*/  BSYNC.RECONVERGENT B0 ;  /* 0x0000000000007941 */ /* 0x000fea0003800200 */
.L_x_61:
[----:B------:R-:W2:Y:S01]  /*2da0*/  LDG.E R6, desc[UR12][R6.64+0x1c] ;  /* 0x00001c0c06067981 */ /* 0x000ea2000c1e1900 */
[----:B------:R-:W-:Y:S03]  /*2db0*/  BSSY.RECONVERGENT B0, `(.L_x_63) ;  /* 0x0000008000007945 */ /* 0x000fe60003800200 */
[----:B------:R-:W1:Y:S02]  /*2dc0*/  LDS R5, [R2+UR7] ;  /* 0x0000000702057984 */ /* 0x000e640008000800 */
[----:B-1----:R-:W-:-:S04]  /*2dd0*/  FMUL R5, R5, R10 ;  /* 0x0000000a05057220 */ /* 0x002fc80000400000 */
[----:B--2---:R-:W-:-:S07]  /*2de0*/  FMUL R15, R5, R6 ;  /* 0x00000006050f7220 */ /* 0x004fce0000400000 */
.L_x_64:
[----:B------:R-:W1:Y:S02]  /*2df0*/  LDS R4, [R14+0x1c] ;  /* 0x00001c000e047984 */ /* 0x000e640000000800 */
[----:B-1----:R-:W-:-:S05]  /*2e00*/  FADD R5, R15, R4 ;  /* 0x000000040f057221 */ /* 0x002fca0000000000 */
[----:B------:R-:W1:Y:S02]  /*2e10*/  ATOMS.CAST.SPIN P2, [R14+0x1c], R4, R5 ;  /* 0x00001c040e00758d */ /* 0x000e640001840005 */
[----:B-1----:R-:W-:Y:S05]  /*2e20*/  @!P2 BRA `(.L_x_64) ;  /* 0xfffffffc00f0a947 */ /* 0x002fea000383ffff */
[----:B------:R-:W-:Y:S05]  /*2e30*/  BSYNC.RECONVERGENT B0 ;  /* 0x0000000000007941 */ /* 0x000fea0003800200 */
.L_x_63:
[----:B------:R-:W2:Y:S01]  /*2e40*/  LDG.E R9, desc[UR12][R8.64+0x1c] ;  /* 0x00001c0c08097981 */ /* 0x000ea2000c1e1900 */
[----:B------:R-:W-:Y:S03]  /*2e50*/  BSSY.RECONVERGENT B0, `(.L_x_65) ;  /* 0x0000007000007945 */ /* 0x000fe60003800200 */
[----:B------:R-:W2:Y:S02]  /*2e60*/  LDS R4, [R2+UR14] ;  /* 0x0000000e02047984 */ /* 0x000ea40008000800 */
[----:B--2---:R-:W-:-:S07]  /*2e70*/  FMUL R7, R4, R9 ;  /* 0x0000000904077220 */ /* 0x004fce0000400000 */
.L_x_66:
[----:B------:R-:W1:Y:S02]  /*2e80*/  LDS R4, [R14+0x1c] ;  /* 0x00001c000e047984 */ /* 0x000e640000000800 */
[----:B-1----:R-:W-:-:S05]  /*2e90*/  FADD R5, R7, R4 ;  /* 0x0000000407057221 */ /* 0x002fca0000000000 */
[----:B------:R-:W1:Y:S02]  /*2ea0*/  ATOMS.CAST.SPIN P2, [R14+0x1c], R4, R5 ;  /* 0x00001c040e00758d */ /* 0x000e640001840005 */
[----:B-1----:R-:W-:Y:S05]  /*2eb0*/  @!P2 BRA `(.L_x_66) ;  /* 0xfffffffc00f0a947 */ /* 0x002fea000383ffff */
[----:B------:R-:W-:Y:S05]  /*2ec0*/  BSYNC.RECONVERGENT B0 ;  /* 0x0000000000007941 */ /* 0x000fea0003800200 */
.L_x_65:
[----:B------:R-:W-:-:S04]  /*2ed0*/  IADD3 R12, PT, PT, R12, 0x8, RZ ;  /* 0x000000080c0c7810 */ /* 0x000fc80007ffe0ff */
[----:B------:R-:W-:-:S13]  /*2ee0*/  ISETP.NE.AND P2, PT, R12, UR25, PT ;  /* 0x000000190c007c0c */ /* 0x000fda000bf45270 */
[----:B------:R-:W-:Y:S05]  /*2ef0*/  @P2 BRA `(.L_x_67) ;  /* 0xfffffff400702947 */ /* 0x000fea000383ffff */
[----:B------:R-:W-:-:S07]  /*2f00*/  MOV R6, UR25 ;  /* 0x0000001900067c02 */ /* 0x000fce0008000f00 */
.L_x_34:
[----:B------:R-:W-:-:S04]  /*2f10*/  ULOP3.LUT UR4, UR24, 0x5, URZ, 0xc0, !UPT ;  /* 0x0000000518047892 */ /* 0x000fc8000f8ec0ff */
[----:B------:R-:W-:-:S09]  /*2f20*/  UISETP.NE.AND UP0, UPT, UR4, URZ, UPT ;  /* 0x000000ff0400728c */ /* 0x000fd2000bf05270 */
[----:B------:R-:W-:Y:S05]  /*2f30*/  BRA.U !UP0, `(.L_x_33) ;  /* 0x0000000508f07547 */ /* 0x000fea000b800000 */
[----:B------:R-:W-:-:S04]  /*2f40*/  UIADD3 UR4, UPT, UPT, UR4, -0x1, URZ ;  /* 0xffffffff04047890 */ /* 0x000fc8000fffe0ff */
[----:B------:R-:W-:-:S09]  /*2f50*/  UISETP.GE.U32.AND UP0, UPT, UR4, 0x3, UPT ;  /* 0x000000030400788c */ /* 0x000fd2000bf06070 */
[----:B------:R-:W-:Y:S05]  /*2f60*/  BRA.U !UP0, `(.L_x_68) ;  /* 0x00000005086c7547 */ /* 0x000fea000b800000 */
[----:B------:R-:W1:Y:S01]  /*2f70*/  LDC.64 R4, c[0x0][0x388] ;  /* 0x0000e200ff047b82 */ /* 0x000e620000000a00 */
[----:B------:R-:W-:Y:S01]  /*2f80*/  IMAD R13, R2, R11, R6 ;  /* 0x0000000b020d7224 */ /* 0x000fe200078e0206 */
[----:B------:R-:W2:Y:S04]  /*2f90*/  LDG.E R8, desc[UR12][R16.64] ;  /* 0x0000000c10087981 */ /* 0x000ea8000c1e1900 */
[----:B------:R-:W2:Y:S01]  /*2fa0*/  LDS R7, [R2+UR7] ;  /* 0x0000000702077984 */ /* 0x000ea20008000800 */
[----:B-1----:R-:W-:-:S05]  /*2fb0*/  IMAD.WIDE R4, R13, 0x4, R4 ;  /* 0x000000040d047825 */ /* 0x002fca00078e0204 */
[----:B------:R-:W3:Y:S01]  /*2fc0*/  LDG.E R10, desc[UR12][R4.64] ;  /* 0x0000000c040a7981 */ /* 0x000ee2000c1e1900 */
[----:B------:R-:W1:Y:S01]  /*2fd0*/  S2UR UR10, SR_CgaCtaId ;  /* 0x00000000000a79c3 */ /* 0x000e620000008800 */
[----:B------:R-:W-:Y:S02]  /*2fe0*/  UMOV UR4, 0x400 ;  /* 0x0000040000047882 */ /* 0x000fe40000000000 */
[----:B------:R-:W-:Y:S01]  /*2ff0*/  UIADD3 UR4, UPT, UPT, UR4, 0x1800, URZ ;  /* 0x0000180004047890 */ /* 0x000fe2000fffe0ff */
[----:B------:R-:W-:Y:S03]  /*3000*/  BSSY.RECONVERGENT B0, `(.L_x_69) ;  /* 0x0000009000007945 */ /* 0x000fe60003800200 */
[----:B-1----:R-:W-:Y:S01]  /*3010*/  ULEA UR4, UR10, UR4, 0x18 ;  /* 0x000000040a047291 */ /* 0x002fe2000f8ec0ff */
[----:B--2---:R-:W-:-:S04]  /*3020*/  FMUL R7, R7, R8 ;  /* 0x0000000807077220 */ /* 0x004fc80000400000 */
[----:B---3--:R-:W-:Y:S01]  /*3030*/  FMUL R15, R7, R10 ;  /* 0x0000000a070f7220 */ /* 0x008fe20000400000 */
[----:B------:R-:W-:-:S07]  /*3040*/  LEA R7, R6, UR4, 0x2 ;  /* 0x0000000406077c11 */ /* 0x000fce000f8e10ff */
.L_x_70:
[----:B------:R-:W1:Y:S02]  /*3050*/  LDS R8, [R7] ;  /* 0x0000000007087984 */ /* 0x000e640000000800 */
[----:B-1----:R-:W-:-:S05]  /*3060*/  FADD R9, R15, R8 ;  /* 0x000000080f097221 */ /* 0x002fca0000000000 */
[----:B------:R-:W1:Y:S02]  /*3070*/  ATOMS.CAST.SPIN P2, [R7], R8, R9 ;  /* 0x000000080700758d */ /* 0x000e640001840009 */
[----:B-1----:R-:W-:Y:S05]  /*3080*/  @!P2 BRA `(.L_x_70) ;  /* 0xfffffffc00f0a947 */ /* 0x002fea000383ffff */
[----:B------:R-:W-:Y:S05]  /*3090*/  BSYNC.RECONVERGENT B0 ;  /* 0x0000000000007941 */ /* 0x000fea0003800200 */
.L_x_69:
[----:B------:R-:W1:Y:S01]  /*30a0*/  LDC.64 R8, c[0x0][0x390] ;  /* 0x0000e400ff087b82 */ /* 0x000e620000000a00 */
[----:B------:R-:W2:Y:S01]  /*30b0*/  LDS R10, [R2+UR14] ;  /* 0x0000000e020a7984 */ /* 0x000ea20008000800 */
[----:B-1----:R-:W-:-:S05]  /*30c0*/  IMAD.WIDE R8, R13, 0x4, R8 ;  /* 0x000000040d087825 */ /* 0x002fca00078e0208 */
[----:B------:R-:W2:Y:S01]  /*30d0*/  LDG.E R13, desc[UR12][R8.64] ;  /* 0x0000000c080d7981 */ /* 0x000ea2000c1e1900 */
[----:B------:R-:W-:Y:S01]  /*30e0*/  BSSY.RECONVERGENT B0, `(.L_x_71) ;  /* 0x0000006000007945 */ /* 0x000fe20003800200 */
[----:B--2---:R-:W-:-:S07]  /*30f0*/  FMUL R15, R10, R13 ;  /* 0x0000000d0a0f7220 */ /* 0x004fce0000400000 */
.L_x_72:
[----:B------:R-:W1:Y:S02]  /*3100*/  LDS R12, [R7] ;  /* 0x00000000070c7984 */ /* 0x000e640000000800 */
[----:B-1----:R-:W-:-:S05]  /*3110*/  FADD R13, R15, R12 ;  /* 0x0000000c0f0d7221 */ /* 0x002fca0000000000 */
[----:B------:R-:W1:Y:S02]  /*3120*/  ATOMS.CAST.SPIN P2, [R7], R12, R13 ;  /* 0x0000000c0700758d */ /* 0x000e64000184000d */
[----:B-1----:R-:W-:Y:S05]  /*3130*/  @!P2 BRA `(.L_x_72) ;  /* 0xfffffffc00f0a947 */ /* 0x002fea000383ffff */
[----:B------:R-:W-:Y:S05]  /*3140*/  BSYNC.RECONVERGENT B0 ;  /* 0x0000000000007941 */ /* 0x000fea0003800200 */
.L_x_71:
[----:B------:R-:W2:Y:S04]  /*3150*/  LDG.E R13, desc[UR12][R16.64] ;  /* 0x0000000c100d7981 */ /* 0x000ea8000c1e1900 */
[----:B------:R-:W3:Y:S01]  /*3160*/  LDG.E R15, desc[UR12][R4.64+0x4] ;  /* 0x0000040c040f7981 */ /* 0x000ee2000c1e1900 */
[----:B------:R-:W-:Y:S03]  /*3170*/  BSSY.RECONVERGENT B0, `(.L_x_73) ;  /* 0x0000008000007945 */ /* 0x000fe60003800200 */
[----:B------:R-:W2:Y:S02]  /*3180*/  LDS R10, [R2+UR7] ;  /* 0x00000007020a7984 */ /* 0x000ea40008000800 */
[----:B--2---:R-:W-:-:S04]  /*3190*/  FMUL R10, R10, R13 ;  /* 0x0000000d0a0a7220 */ /* 0x004fc80000400000 */
[----:B---3--:R-:W-:-:S07]  /*31a0*/  FMUL R15, R10, R15 ;  /* 0x0000000f0a0f7220 */ /* 0x008fce0000400000 */
.L_x_74:
[----:B------:R-:W1:Y:S02]  /*31b0*/  LDS R12, [R7+0x4] ;  /* 0x00000400070c7984 */ /* 0x000e640000000800 */
[----:B-1----:R-:W-:-:S05]  /*31c0*/  FADD R13, R15, R12 ;  /* 0x0000000c0f0d7221 */ /* 0x002fca0000000000 */
[----:B------:R-:W1:Y:S02]  /*31d0*/  ATOMS.CAST.SPIN P2, [R7+0x4], R12, R13 ;  /* 0x0000040c0700758d */ /* 0x000e64000184000d */
[----:B-1----:R-:W-:Y:S05]  /*31e0*/  @!P2 BRA `(.L_x_74) ;  /* 0xfffffffc00f0a947 */ /* 0x002fea000383ffff */
[----:B------:R-:W-:Y:S05]  /*31f0*/  BSYNC.RECONVERGENT B0 ;  /* 0x0000000000007941 */ /* 0x000fea0003800200 */
.L_x_73:
[----:B------:R-:W2:Y:S01]  /*3200*/  LDG.E R13, desc[UR12][R8.64+0x4] ;  /* 0x0000040c080d7981 */ /* 0x000ea2000c1e1900 */
[----:B------:R-:W-:Y:S03]  /*3210*/  BSSY.RECONVERGENT B0, `(.L_x_75) ;  /* 0x0000007000007945 */ /* 0x000fe60003800200 */
[----:B------:R-:W2:Y:S02]  /*3220*/  LDS R10, [R2+UR14] ;  /* 0x0000000e020a7984 */ /* 0x000ea40008000800 */
[----:B--2---:R-:W-:-:S07]  /*3230*/  FMUL R15, R10, R13 ;  /* 0x0000000d0a0f7220 */ /* 0x004fce0000400000 */
.L_x_76:
[----:B------:R-:W1:Y:S02]  /*3240*/  LDS R12, [R7+0x4] ;  /* 0x00000400070c7984 */ /* 0x000e640000000800 */
[----:B-1----:R-:W-:-:S05]  /*3250*/  FADD R13, R15, R12 ;  /* 0x0000000c0f0d7221 */ /* 0x002fca0000000000 */
[----:B------:R-:W1:Y:S02]  /*3260*/  ATOMS.CAST.SPIN P2, [R7+0x4], R12, R13 ;  /* 0x0000040c0700758d */ /* 0x000e64000184000d */
[----:B-1----:R-:W-:Y:S05]  /*3270*/  @!P2 BRA `(.L_x_76) ;  /* 0xfffffffc00f0a947 */ /* 0x002fea000383ffff */
[----:B------:R-:W-:Y:S05]  /*3280*/  BSYNC.RECONVERGENT B0 ;  /* 0x0000000000007941 */ /* 0x000fea0003800200 */
.L_x_75:
[----:B------:R-:W2:Y:S04]  /*3290*/  LDG.E R13, desc[UR12][R16.64] ;  /* 0x0000000c100d7981 */ /* 0x000ea8000c1e1900 */
[----:B------:R-:W3:Y:S01]  /*32a0*/  LDG.E R15, desc[UR12][R4.64+0x8] ;  /* 0x0000080c040f7981 */ /* 0x000ee2000c1e1900 */
[----:B------:R-:W-:Y:S03]  /*32b0*/  BSSY.RECONVERGENT B0, `(.L_x_77) ;  /* 0x0000008000007945 */ /* 0x000fe60003800200 */
[----:B------:R-:W2:Y:S02]  /*32c0*/  LDS R10, [R2+UR7] ;  /* 0x00000007020a7984 */ /* 0x000ea40008000800 */
[----:B--2---:R-:W-:-:S04]  /*32d0*/  FMUL R10, R10, R13 ;  /* 0x0000000d0a0a7220 */ /* 0x004fc80000400000 */
[----:B---3--:R-:W-:-:S07]  /*32e0*/  FMUL R15, R10, R15 ;  /* 0x0000000f0a0f7220 */ /* 0x008fce0000400000 */
.L_x_78:
[----:B------:R-:W1:Y:S02]  /*32f0*/  LDS R12, [R7+0x8] ;  /* 0x00000800070c7984 */ /* 0x000e640000000800 */
[----:B-1----:R-:W-:-:S05]  /*3300*/  FADD R13, R15, R12 ;  /* 0x0000000c0f0d7221 */ /* 0x002fca0000000000 */
[----:B------:R-:W1:Y:S02]  /*3310*/  ATOMS.CAST.SPIN P2, [R7+0x8], R12, R13 ;  /* 0x0000080c0700758d */ /* 0x000e64000184000d */
[----:B-1----:R-:W-:Y:S05]  /*3320*/  @!P2 BRA `(.L_x_78) ;  /* 0xfffffffc00f0a947 */ /* 0x002fea000383ffff */
[----:B------:R-:W-:Y:S05]  /*3330*/  BSYNC.RECONVERGENT B0 ;  /* 0x0000000000007941 */ /* 0x000fea0003800200 */
.L_x_77:
[----:B------:R-:W2:Y:S01]  /*3340*/  LDG.E R13, desc[UR12][R8.64+0x8] ;  /* 0x0000080c080d7981 */ /* 0x000ea2000c1e1900 */
[----:B------:R-:W-:Y:S03]  /*3350*/  BSSY.RECONVERGENT B0, `(.L_x_79) ;  /* 0x0000007000007945 */ /* 0x000fe60003800200 */
[----:B------:R-:W2:Y:S02]  /*3360*/  LDS R10, [R2+UR14] ;  /* 0x0000000e020a7984 */ /* 0x000ea40008000800 */
[----:B--2---:R-:W-:-:S07]  /*3370*/  FMUL R15, R10, R13 ;  /* 0x0000000d0a0f7220 */ /* 0x004fce0000400000 */
.L_x_80:
[----:B------:R-:W1:Y:S02]  /*3380*/  LDS R12, [R7+0x8] ;  /* 0x00000800070c7984 */ /* 0x000e640000000800 */
[----:B-1----:R-:W-:-:S05]  /*3390*/  FADD R13, R15, R12 ;  /* 0x0000000c0f0d7221 */ /* 0x002fca0000000000 */
[----:B------:R-:W1:Y:S02]  /*33a0*/  ATOMS.CAST.SPIN P2, [R7+0x8], R12, R13 ;  /* 0x0000080c0700758d */ /* 0x000e64000184000d */
[----:B-1----:R-:W-:Y:S05]  /*33b0*/  @!P2 BRA `(.L_x_80) ;  /* 0xfffffffc00f0a947 */ /* 0x002fea000383ffff */
[----:B------:R-:W-:Y:S05]  /*33c0*/  BSYNC.RECONVERGENT B0 ;  /* 0x0000000000007941 */ /* 0x000fea0003800200 */
.L_x_79:
[----:B------:R-:W2:Y:S04]  /*33d0*/  LDG.E R13, desc[UR12][R16.64] ;  /* 0x0000000c100d7981 */ /* 0x000ea8000c1e1900 */
[----:B------:R-:W3:Y:S01]  /*33e0*/  LDG.E R5, desc[UR12][R4.64+0xc] ;  /* 0x00000c0c04057981 */ /* 0x000ee2000c1e1900 */
[----:B------:R-:W-:Y:S03]  /*33f0*/  BSSY.RECONVERGENT B0, `(.L_x_81) ;  /* 0x0000008000007945 */ /* 0x000fe60003800200 */
[----:B------:R-:W2:Y:S02]  /*3400*/  LDS R10, [R2+UR7] ;  /* 0x00000007020a7984 */ /* 0x000ea40008000800 */
[----:B--2---:R-:W-:-:S04]  /*3410*/  FMUL R10, R10, R13 ;  /* 0x0000000d0a0a7220 */ /* 0x004fc80000400000 */
[----:B---3--:R-:W-:-:S07]  /*3420*/  FMUL R13, R10, R5 ;  /* 0x000000050a0d7220 */ /* 0x008fce0000400000 */
.L_x_82:
[----:B------:R-:W1:Y:S02]  /*3430*/  LDS R4, [R7+0xc] ;  /* 0x00000c0007047984 */ /* 0x000e640000000800 */
[----:B-1----:R-:W-:-:S05]  /*3440*/  FADD R5, R13, R4 ;  /* 0x000000040d057221 */ /* 0x002fca0000000000 */
[----:B------:R-:W1:Y:S02]  /*3450*/  ATOMS.CAST.SPIN P2, [R7+0xc], R4, R5 ;  /* 0x00000c040700758d */ /* 0x000e640001840005 */
[----:B-1----:R-:W-:Y:S05]  /*3460*/  @!P2 BRA `(.L_x_82) ;  /* 0xfffffffc00f0a947 */ /* 0x002fea000383ffff */
[----:B------:R-:W-:Y:S05]  /*3470*/  BSYNC.RECONVERGENT B0 ;  /* 0x0000000000007941 */ /* 0x000fea0003800200 */
.L_x_81:
[----:B------:R-:W2:Y:S01]  /*3480*/  LDG.E R9, desc[UR12][R8.64+0xc] ;  /* 0x00000c0c08097981 */ /* 0x000ea2000c1e1900 */
[----:B------:R-:W-:Y:S03]  /*3490*/  BSSY.RECONVERGENT B0, `(.L_x_83) ;  /* 0x0000007000007945 */ /* 0x000fe60003800200 */
[----:B------:R-:W2:Y:S02]  /*34a0*/  LDS R4, [R2+UR14] ;  /* 0x0000000e02047984 */ /* 0x000ea40008000800 */
[----:B--2---:R-:W-:-:S07]  /*34b0*/  FMUL R13, R4, R9 ;  /* 0x00000009040d7220 */ /* 0x004fce0000400000 */
.L_x_84:
[----:B------:R-:W1:Y:S02]  /*34c0*/  LDS R4, [R7+0xc] ;  /* 0x00000c0007047984 */ /* 0x000e640000000800 */
[----:B-1----:R-:W-:-:S05]  /*34d0*/  FADD R5, R13, R4 ;  /* 0x000000040d057221 */ /* 0x002fca0000000000 */
[----:B------:R-:W1:Y:S02]  /*34e0*/  ATOMS.CAST.SPIN P2, [R7+0xc], R4, R5 ;  /* 0x00000c040700758d */ /* 0x000e640001840005 */
[----:B-1----:R-:W-:Y:S05]  /*34f0*/  @!P2 BRA `(.L_x_84) ;  /* 0xfffffffc00f0a947 */ /* 0x002fea000383ffff */
[----:B------:R-:W-:Y:S05]  /*3500*/  BSYNC.RECONVERGENT B0 ;  /* 0x0000000000007941 */ /* 0x000fea0003800200 */
.L_x_83:
[----:B------:R-:W-:-:S07]  /*3510*/  IADD3 R6, PT, PT, R6, 0x4, RZ ;  /* 0x0000000406067810 */ /* 0x000fce0007ffe0ff */
.L_x_68:
[----:B------:R-:W-:-:S09]  /*3520*/  ULOP3.LUT UP0, URZ, UR24, 0x1, URZ, 0xc0, !UPT ;  /* 0x0000000118ff7892 */ /* 0x000fd2000f80c0ff */
[----:B------:R-:W-:Y:S05]  /*3530*/  BRA.U !UP0, `(.L_x_33) ;  /* 0x0000000108707547 */ /* 0x000fea000b800000 */
[----:B------:R-:W1:Y:S01]  /*3540*/  LDC.64 R4, c[0x0][0x388] ;  /* 0x0000e200ff047b82 */ /* 0x000e620000000a00 */
[----:B------:R-:W-:Y:S01]  /*3550*/  IMAD R11, R2, R11, R6 ;  /* 0x0000000b020b7224 */ /* 0x000fe200078e0206 */
[----:B------:R-:W2:Y:S04]  /*3560*/  LDG.E R16, desc[UR12][R16.64] ;  /* 0x0000000c10107981 */ /* 0x000ea8000c1e1900 */
[----:B------:R-:W2:Y:S01]  /*3570*/  LDS R7, [R2+UR7] ;  /* 0x0000000702077984 */ /* 0x000ea20008000800 */
[----:B-1----:R-:W-:-:S06]  /*3580*/  IMAD.WIDE R4, R11, 0x4, R4 ;  /* 0x000000040b047825 */ /* 0x002fcc00078e0204 */
        /* <DEDUP_REMOVED lines=9> */
.L_x_86:
[----:B------:R-:W1:Y:S02]  /*3620*/  LDS R4, [R7] ;  /* 0x0000000007047984 */ /* 0x000e640000000800 */
[----:B-1----:R-:W-:-:S05]  /*3630*/  FADD R5, R9, R4 ;  /* 0x0000000409057221 */ /* 0x002fca0000000000 */
[----:B------:R-:W1:Y:S02]  /*3640*/  ATOMS.CAST.SPIN P2, [R7], R4, R5 ;  /* 0x000000040700758d */ /* 0x000e640001840005 */
[----:B-1----:R-:W-:Y:S05]  /*3650*/  @!P2 BRA `(.L_x_86) ;  /* 0xfffffffc00f0a947 */ /* 0x002fea000383ffff */
[----:B------:R-:W-:Y:S05]  /*3660*/  BSYNC.RECONVERGENT B0 ;  /* 0x0000000000007941 */ /* 0x000fea0003800200 */
.L_x_85:
[----:B------:R-:W1:Y:S01]  /*3670*/  LDC.64 R4, c[0x0][0x390] ;  /* 0x0000e400ff047b82 */ /* 0x000e620000000a00 */
[----:B------:R-:W2:Y:S01]  /*3680*/  LDS R6, [R2+UR14] ;  /* 0x0000000e02067984 */ /* 0x000ea20008000800 */
[----:B-1----:R-:W-:-:S06]  /*3690*/  IMAD.WIDE R4, R11, 0x4, R4 ;  /* 0x000000040b047825 */ /* 0x002fcc00078e0204 */
[----:B------:R-:W2:Y:S02]  /*36a0*/  LDG.E R5, desc[UR12][R4.64] ;  /* 0x0000000c04057981 */ /* 0x000ea4000c1e1900 */
[----:B--2---:R-:W-:-:S07]  /*36b0*/  FMUL R9, R6, R5 ;  /* 0x0000000506097220 */ /* 0x004fce0000400000 */
.L_x_87:
[----:B------:R-:W1:Y:S02]  /*36c0*/  LDS R4, [R7] ;  /* 0x0000000007047984 */ /* 0x000e640000000800 */
[----:B-1----:R-:W-:-:S05]  /*36d0*/  FADD R5, R9, R4 ;  /* 0x0000000409057221 */ /* 0x002fca0000000000 */
[----:B------:R-:W1:Y:S02]  /*36e0*/  ATOMS.CAST.SPIN P2, [R7], R4, R5 ;  /* 0x000000040700758d */ /* 0x000e640001840005 */
[----:B-1----:R-:W-:Y:S05]  /*36f0*/  @!P2 BRA `(.L_x_87) ;  /* 0xfffffffc00f0a947 */ /* 0x002fea000383ffff */
.L_x_33:
[----:B------:R-:W-:Y:S01]  /*3700*/  ISETP.GE.AND P2, PT, R0, UR16, PT ;  /* 0x0000001000007c0c */ /* 0x000fe2000bf46270 */
[----:B------:R-:W-:Y:S05]  /*3710*/  WARPSYNC.ALL ;  /* 0x0000000000007948 */ /* 0x000fea0003800000 */
[----:B------:R-:W-:Y:S06]  /*3720*/  BAR.SYNC.DEFER_BLOCKING 0x0 ;  /* 0x0000000000007b1d */ /* 0x000fec0000010000 */
[----:B------:R-:W-:Y:S04]  /*3730*/  BSSY.RECONVERGENT B0, `(.L_x_88) ;  /* 0x0000006000007945 */ /* 0x000fe80003800200 */
[----:B------:R-:W-:Y:S05]  /*3740*/  @P2 BRA `(.L_x_89) ;  /* 0x0000000000102947 */ /* 0x000fea0003800000 */
[----:B--2---:R-:W2:Y:S04]  /*3750*/  LDG.E R4, desc[UR12][R22.64] ;  /* 0x0000000c16047981 */ /* 0x004ea8000c1e1900 */
[----:B------:R-:W2:Y:S02]  /*3760*/  LDS R5, [R2+UR8] ;  /* 0x0000000802057984 */ /* 0x000ea40008000800 */
[----:B--2---:R-:W-:-:S05]  /*3770*/  FADD R5, R4, R5 ;  /* 0x0000000504057221 */ /* 0x004fca0000000000 */
[----:B------:R1:W-:Y:S02]  /*3780*/  STS [R2+UR8], R5 ;  /* 0x0000000502007988 */ /* 0x0003e40008000808 */
.L_x_89:
[----:B------:R-:W-:Y:S05]  /*3790*/  BSYNC.RECONVERGENT B0 ;  /* 0x0000000000007941 */ /* 0x000fea0003800200 */
.L_x_88:
[----:B------:R-:W-:Y:S01]  /*37a0*/  BAR.SYNC.DEFER_BLOCKING 0x0 ;  /* 0x0000000000007b1d */ /* 0x000fe20000010000 */
[----:B------:R-:W-:-:S05]  /*37b0*/  ISETP.GE.AND P2, PT, R0, UR22, PT ;  /* 0x0000001600007c0c */ /* 0x000fca000bf46270 */
[----:B------:R-:W-:Y:S08]  /*37c0*/  BSSY.RECONVERGENT B0, `(.L_x_90) ;  /* 0x000001b000007945 */ /* 0x000ff00003800200 */
[----:B------:R-:W-:Y:S05]  /*37d0*/  @P2 BRA `(.L_x_91) ;  /* 0x0000000000642947 */ /* 0x000fea0003800000 */
[----:B--2---:R-:W2:Y:S01]  /*37e0*/  LDS R4, [R2+UR8] ;  /* 0x0000000802047984 */ /* 0x004ea20008000800 */
[----:B------:R-:W-:Y:S01]  /*37f0*/  HFMA2 R6, -RZ, RZ, 3.7421875, 0 ;  /* 0x437c0000ff067431 */ /* 0x000fe200000001ff */
[----:B-1----:R-:W-:Y:S01]  /*3800*/  MOV R5, 0x3bbb989d ;  /* 0x3bbb989d00057802 */ /* 0x002fe20000000f00 */
[----:B------:R-:W-:Y:S04]  /*3810*/  BSSY.RECONVERGENT B1, `(.L_x_92) ;  /* 0x0000014000017945 */ /* 0x000fe80003800200 */
[----:B--2---:R-:W-:-:S04]  /*3820*/  FFMA.SAT R5, R4, -R5, 0.5 ;  /* 0x3f00000004057423 */ /* 0x004fc80000002805 */
[----:B------:R-:W-:-:S04]  /*3830*/  FFMA.RM R5, R5, R6, 12582913 ;  /* 0x4b40000105057423 */ /* 0x000fc80000004006 */
[C---:B------:R-:W-:Y:S01]  /*3840*/  FADD R7, R5.reuse, -12583039 ;  /* 0xcb40007f05077421 */ /* 0x040fe20000000000 */
[----:B------:R-:W-:-:S03]  /*3850*/  SHF.L.U32 R5, R5, 0x17, RZ ;  /* 0x0000001705057819 */ /* 0x000fc600000006ff */
[----:B------:R-:W-:-:S04]  /*3860*/  FFMA R7, R4, -1.4426950216293334961, -R7 ;  /* 0xbfb8aa3b04077823 */ /* 0x000fc80000000807 */
[----:B------:R-:W-:-:S04]  /*3870*/  FFMA R7, R4, -1.925963033500011079e-08, R7 ;  /* 0xb2a5706004077823 */ /* 0x000fc80000000007 */
[----:B------:R-:W1:Y:S02]  /*3880*/  MUFU.EX2 R4, R7 ;  /* 0x0000000700047308 */ /* 0x000e640000000800 */
[----:B-1----:R-:W-:-:S05]  /*3890*/  FFMA R4, R5, R4, 1 ;  /* 0x3f80000005047423 */ /* 0x002fca0000000004 */
[----:B------:R-:W-:-:S04]  /*38a0*/  IADD3 R5, PT, PT, R4, 0x1800000, RZ ;  /* 0x0180000004057810 */ /* 0x000fc80007ffe0ff */
[----:B------:R-:W-:-:S04]  /*38b0*/  LOP3.LUT R5, R5, 0x7f800000, RZ, 0xc0, !PT ;  /* 0x7f80000005057812 */ /* 0x000fc800078ec0ff */
[----:B------:R-:W-:-:S13]  /*38c0*/  ISETP.GT.U32.AND P2, PT, R5, 0x1ffffff, PT ;  /* 0x01ffffff0500780c */ /* 0x000fda0003f44070 */
[----:B------:R-:W-:Y:S05]  /*38d0*/  @P2 BRA `(.L_x_93) ;  /* 0x00000000000c2947 */ /* 0x000fea0003800000 */
[----:B------:R-:W-:-:S07]  /*38e0*/  MOV R6, 0x3900 ;  /* 0x0000390000067802 */ /* 0x000fce0000000f00 */
[----:B0-----:R-:W-:Y:S05]  /*38f0*/  CALL.REL.NOINC `($__internal_0_$__cuda_sm20_rcp_rn_f32_slowpath) ;  /* 0x0000000400c87944 */ /* 0x001fea0003c00000 */
[----:B------:R-:W-:Y:S05]  /*3900*/  BRA `(.L_x_94) ;  /* 0x0000000000107947 */ /* 0x000fea0003800000 */
.L_x_93:
[----:B------:R-:W1:Y:S02]  /*3910*/  MUFU.RCP R5, R4 ;  /* 0x0000000400057308 */ /* 0x000e640000001000 */
[----:B-1----:R-:W-:-:S04]  /*3920*/  FFMA R6, R4, R5, -1 ;  /* 0xbf80000004067423 */ /* 0x002fc80000000005 */
[----:B------:R-:W-:-:S04]  /*3930*/  FADD.FTZ R6, -R6, -RZ ;  /* 0x800000ff06067221 */ /* 0x000fc80000010100 */
[----:B------:R-:W-:-:S07]  /*3940*/  FFMA R5, R5, R6, R5 ;  /* 0x0000000605057223 */ /* 0x000fce0000000005 */
.L_x_94:
[----:B------:R-:W-:Y:S05]  /*3950*/  BSYNC.RECONVERGENT B1 ;  /* 0x0000000000017941 */ /* 0x000fea0003800200 */
.L_x_92:
[----:B------:R3:W-:Y:S02]  /*3960*/  STS [R2+UR8], R5 ;  /* 0x0000000502007988 */ /* 0x0007e40008000808 */
.L_x_91:
[----:B------:R-:W-:Y:S05]  /*3970*/  BSYNC.RECONVERGENT B0 ;  /* 0x0000000000007941 */ /* 0x000fea0003800200 */
.L_x_90:
[----:B------:R-:W-:Y:S04]  /*3980*/  BSSY.RECONVERGENT B0, `(.L_x_95) ;  /* 0x0000015000007945 */ /* 0x000fe80003800200 */
[----:B------:R-:W-:Y:S05]  /*3990*/  @!P0 BRA `(.L_x_96) ;  /* 0x00000000004c8947 */ /* 0x000fea0003800000 */
[----:B------:R-:W2:Y:S01]  /*39a0*/  LDS R9, [R2+UR8] ;  /* 0x0000000802097984 */ /* 0x000ea20008000800 */
[----:B------:R-:W-:Y:S01]  /*39b0*/  MOV R8, 0x3c80f082 ;  /* 0x3c80f08200087802 */ /* 0x000fe20000000f00 */
[----:B------:R-:W-:Y:S02]  /*39c0*/  HFMA2 R6, -RZ, RZ, 1.875, 0 ;  /* 0x3f800000ff067431 */ /* 0x000fe400000001ff */
[C---:B--2---:R-:W-:Y:S01]  /*39d0*/  FMUL R4, |R9|.reuse, 2.8853900432586669922 ;  /* 0x4038aa3b09047820 */ /* 0x044fe20000400200 */
[C---:B------:R-:W-:Y:S01]  /*39e0*/  FMUL R7, R9.reuse, R9 ;  /* 0x0000000909077220 */ /* 0x040fe20000400000 */
[C---:B------:R-:W-:Y:S02]  /*39f0*/  FSETP.GE.AND P3, PT, |R9|.reuse, 0.60000002384185791016, PT ;  /* 0x3f19999a0900780b */ /* 0x040fe40003f66200 */
[----:B------:R-:W-:Y:S01]  /*3a00*/  FSETP.GE.AND P2, PT, |R9|, 9.010913848876953125, PT ;  /* 0x41102cb40900780b */ /* 0x000fe20003f46200 */
[C---:B------:R-:W-:Y:S01]  /*3a10*/  FFMA R8, R7.reuse, R8, -0.052303962409496307373 ;  /* 0xbd563cae07087423 */ /* 0x040fe20000000008 */
[----:B------:R-:W1:Y:S03]  /*3a20*/  MUFU.EX2 R4, R4 ;  /* 0x0000000400047308 */ /* 0x000e660000000800 */
[----:B------:R-:W-:Y:S01]  /*3a30*/  FFMA R8, R7, R8, 0.1331529766321182251 ;  /* 0x3e08594107087423 */ /* 0x000fe20000000008 */
[----:B-1-3--:R-:W-:-:S03]  /*3a40*/  FADD R5, R4, 1 ;  /* 0x3f80000004057421 */ /* 0x00afc60000000000 */
[----:B------:R-:W-:-:S04]  /*3a50*/  FFMA R4, R7, R8, -0.33332768082618713379 ;  /* 0xbeaaa9ed07047423 */ /* 0x000fc80000000008 */
[----:B------:R-:W-:Y:S01]  /*3a60*/  FFMA R4, R7, R4, RZ ;  /* 0x0000000407047223 */ /* 0x000fe200000000ff */
[----:B------:R-:W1:Y:S02]  /*3a70*/  MUFU.RCP R5, R5 ;  /* 0x0000000500057308 */ /* 0x000e640000001000 */
[----:B-1----:R-:W-:-:S05]  /*3a80*/  FFMA R6, R5, -2, R6 ;  /* 0xc000000005067823 */ /* 0x002fca0000000006 */
[----:B------:R-:W-:-:S04]  /*3a90*/  FSEL R6, R6, 1, !P2 ;  /* 0x3f80000006067808 */ /* 0x000fc80005000000 */
[--C-:B------:R-:W-:Y:S01]  /*3aa0*/  LOP3.LUT R5, R6, 0x80000000, R9.reuse, 0xb8, !PT ;  /* 0x8000000006057812 */ /* 0x100fe200078eb809 */
[----:B------:R-:W-:-:S05]  /*3ab0*/  @!P3 FFMA R5, R4, R9, R9 ;  /* 0x000000090405b223 */ /* 0x000fca0000000009 */
[----:B------:R4:W-:Y:S02]  /*3ac0*/  STS [R2+UR8], R5 ;  /* 0x0000000502007988 */ /* 0x0009e40008000808 */
.L_x_96:
[----:B------:R-:W-:Y:S05]  /*3ad0*/  BSYNC.RECONVERGENT B0 ;  /* 0x0000000000007941 */ /* 0x000fea0003800200 */
.L_x_95:
[----:B------:R-:W-:Y:S04]  /*3ae0*/  BSSY.RECONVERGENT B0, `(.L_x_97) ;  /* 0x000001c000007945 */ /* 0x000fe80003800200 */
[----:B------:R-:W-:Y:S05]  /*3af0*/  @!P1 BRA `(.L_x_98) ;  /* 0x0000000000689947 */ /* 0x000fea0003800000 */
[----:B------:R-:W5:Y:S01]  /*3b00*/  LDS R6, [R2+UR8] ;  /* 0x0000000802067984 */ /* 0x000f620008000800 */
[----:B--2---:R-:W-:Y:S01]  /*3b10*/  HFMA2 R7, -RZ, RZ, 3.7421875, 0 ;  /* 0x437c0000ff077431 */ /* 0x004fe200000001ff */
[----:B-1-34-:R-:W-:Y:S01]  /*3b20*/  MOV R5, 0x3bbb989d ;  /* 0x3bbb989d00057802 */ /* 0x01afe20000000f00 */
[----:B------:R-:W-:Y:S04]  /*3b30*/  BSSY.RECONVERGENT B1, `(.L_x_99) ;  /* 0x0000015000017945 */ /* 0x000fe80003800200 */
[----:B-----5:R-:W-:-:S04]  /*3b40*/  FFMA.SAT R4, -R5, R6, 0.5 ;  /* 0x3f00000005047423 */ /* 0x020fc80000002106 */
[----:B------:R-:W-:-:S04]  /*3b50*/  FFMA.RM R4, R4, R7, 12582913 ;  /* 0x4b40000104047423 */ /* 0x000fc80000004007 */
[C---:B------:R-:W-:Y:S01]  /*3b60*/  FADD R5, R4.reuse, -12583039 ;  /* 0xcb40007f04057421 */ /* 0x040fe20000000000 */
[----:B------:R-:W-:-:S03]  /*3b70*/  SHF.L.U32 R4, R4, 0x17, RZ ;  /* 0x0000001704047819 */ /* 0x000fc600000006ff */
[----:B------:R-:W-:-:S04]  /*3b80*/  FFMA R5, R6, -1.4426950216293334961, -R5 ;  /* 0xbfb8aa3b06057823 */ /* 0x000fc80000000805 */
[----:B------:R-:W-:-:S06]  /*3b90*/  FFMA R5, R6, -1.925963033500011079e-08, R5 ;  /* 0xb2a5706006057823 */ /* 0x000fcc0000000005 */
[----:B------:R-:W1:Y:S02]  /*3ba0*/  MUFU.EX2 R5, R5 ;  /* 0x0000000500057308 */ /* 0x000e640000000800 */
[----:B-1----:R-:W-:-:S05]  /*3bb0*/  FFMA R6, R4, R5, 1 ;  /* 0x3f80000004067423 */ /* 0x002fca0000000005 */
[----:B------:R-:W-:-:S04]  /*3bc0*/  IADD3 R4, PT, PT, R6, 0x1800000, RZ ;  /* 0x0180000006047810 */ /* 0x000fc80007ffe0ff */
[----:B------:R-:W-:-:S04]  /*3bd0*/  LOP3.LUT R4, R4, 0x7f800000, RZ, 0xc0, !PT ;  /* 0x7f80000004047812 */ /* 0x000fc800078ec0ff */
[----:B------:R-:W-:-:S13]  /*3be0*/  ISETP.GT.U32.AND P2, PT, R4, 0x1ffffff, PT ;  /* 0x01ffffff0400780c */ /* 0x000fda0003f44070 */
[----:B------:R-:W-:Y:S05]  /*3bf0*/  @P2 BRA `(.L_x_100) ;  /* 0x0000000000102947 */ /* 0x000fea0003800000 */
[----:B------:R-:W-:Y:S02]  /*3c00*/  MOV R4, R6 ;  /* 0x0000000600047202 */ /* 0x000fe40000000f00 */
[----:B------:R-:W-:-:S07]  /*3c10*/  MOV R6, 0x3c30 ;  /* 0x00003c3000067802 */ /* 0x000fce0000000f00 */
[----:B0-----:R-:W-:Y:S05]  /*3c20*/  CALL.REL.NOINC `($__internal_0_$__cuda_sm20_rcp_rn_f32_slowpath) ;  /* 0x0000000000fc7944 */ /* 0x001fea0003c00000 */
[----:B------:R-:W-:Y:S05]  /*3c30*/  BRA `(.L_x_101) ;  /* 0x0000000000107947 */ /* 0x000fea0003800000 */
.L_x_100:
[----:B------:R-:W1:Y:S02]  /*3c40*/  MUFU.RCP R5, R6 ;  /* 0x0000000600057308 */ /* 0x000e640000001000 */
[----:B-1----:R-:W-:-:S04]  /*3c50*/  FFMA R4, R6, R5, -1 ;  /* 0xbf80000006047423 */ /* 0x002fc80000000005 */
[----:B------:R-:W-:-:S04]  /*3c60*/  FADD.FTZ R4, -R4, -RZ ;  /* 0x800000ff04047221 */ /* 0x000fc80000010100 */
[----:B------:R-:W-:-:S07]  /*3c70*/  FFMA R5, R5, R4, R5 ;  /* 0x0000000405057223 */ /* 0x000fce0000000005 */
.L_x_101:
[----:B------:R-:W-:Y:S05]  /*3c80*/  BSYNC.RECONVERGENT B1 ;  /* 0x0000000000017941 */ /* 0x000fea0003800200 */
.L_x_99:
[----:B------:R1:W-:Y:S02]  /*3c90*/  STS [R2+UR8], R5 ;  /* 0x0000000502007988 */ /* 0x0003e40008000808 */
.L_x_98:
[----:B------:R-:W-:Y:S05]  /*3ca0*/  BSYNC.RECONVERGENT B0 ;  /* 0x0000000000007941 */ /* 0x000fea0003800200 */
.L_x_97:
[----:B------:R-:W5:Y:S01]  /*3cb0*/  LDCU UR11, c[0x0][0x3c8] ;  /* 0x00007900ff0b77ac */ /* 0x000f620008000800 */
[----:B------:R-:W-:Y:S01]  /*3cc0*/  BSSY.RECONVERGENT B0, `(.L_x_102) ;  /* 0x000002f000007945 */ /* 0x000fe20003800200 */
[----:B------:R-:W-:Y:S01]  /*3cd0*/  BAR.SYNC.DEFER_BLOCKING 0x0 ;  /* 0x0000000000007b1d */ /* 0x000fe20000010000 */
[----:B-----5:R-:W-:-:S13]  /*3ce0*/  ISETP.GE.AND P2, PT, R0, UR11, PT ;  /* 0x0000000b00007c0c */ /* 0x020fda000bf46270 */
[----:B------:R-:W-:Y:S05]  /*3cf0*/  @P2 BRA `(.L_x_103) ;  /* 0x0000000000ac2947 */ /* 0x000fea0003800000 */
[----:B------:R-:W5:Y:S01]  /*3d00*/  S2UR UR10, SR_CgaCtaId ;  /* 0x00000000000a79c3 */ /* 0x000f620000008800 */
[----:B------:R-:W-:Y:S01]  /*3d10*/  UMOV UR4, 0x400 ;  /* 0x0000040000047882 */ /* 0x000fe20000000000 */
[----:B------:R-:W-:Y:S01]  /*3d20*/  IADD3 R6, PT, PT, R21, UR16, RZ ;  /* 0x0000001015067c10 */ /* 0x000fe2000fffe0ff */
[----:B------:R-:W-:Y:S01]  /*3d30*/  UIADD3 UR4, UPT, UPT, UR4, 0x800, URZ ;  /* 0x0000080004047890 */ /* 0x000fe2000fffe0ff */
[----:B--2---:R-:W-:Y:S01]  /*3d40*/  LDS R4, [R21+UR16] ;  /* 0x0000001015047984 */ /* 0x004fe20008000800 */
[----:B------:R-:W-:Y:S01]  /*3d50*/  HFMA2 R14, -RZ, RZ, 1.125, -9232 ;  /* 0x3c80f082ff0e7431 */ /* 0x000fe200000001ff */
[----:B------:R-:W-:Y:S02]  /*3d60*/  IADD3 R11, PT, PT, R6, UR16, RZ ;  /* 0x00000010060b7c10 */ /* 0x000fe4000fffe0ff */
[----:B------:R-:W-:Y:S01]  /*3d70*/  LDS R10, [R2+UR8] ;  /* 0x00000008020a7984 */ /* 0x000fe20008000800 */
[----:B------:R-:W2:Y:S01]  /*3d80*/  LDC R17, c[0x0][0x3c4] ;  /* 0x0000f100ff117b82 */ /* 0x000ea20000000800 */
[----:B------:R-:W-:-:S02]  /*3d90*/  MOV R13, 0x3f800000 ;  /* 0x3f800000000d7802 */ /* 0x000fc40000000f00 */
[----:B------:R-:W-:Y:S04]  /*3da0*/  LDS R7, [R6+UR16] ;  /* 0x0000001006077984 */ /* 0x000fe80008000800 */
[----:B------:R-:W-:Y:S01]  /*3db0*/  LDS R11, [R11+UR16] ;  /* 0x000000100b0b7984 */ /* 0x000fe20008000800 */
[----:B-----5:R-:W-:-:S06]  /*3dc0*/  ULEA UR4, UR10, UR4, 0x18 ;  /* 0x000000040a047291 */ /* 0x020fcc000f8ec0ff */
[----:B-1-34-:R-:W-:Y:S01]  /*3dd0*/  LEA R5, R0, UR4, 0x2 ;  /* 0x0000000400057c11 */ /* 0x01afe2000f8e10ff */
[----:B--2---:R-:W-:-:S04]  /*3de0*/  IMAD R17, R17, UR15, R20 ;  /* 0x0000000f11117c24 */ /* 0x004fc8000f8e0214 */
[----:B------:R-:W1:Y:S01]  /*3df0*/  LDS R9, [R5] ;  /* 0x0000000005097984 */ /* 0x000e620000000800 */
[----:B------:R-:W-:Y:S02]  /*3e00*/  IMAD R17, R17, UR11, R0 ;  /* 0x0000000b11117c24 */ /* 0x000fe4000f8e0200 */
[----:B-1----:R-:W-:-:S04]  /*3e10*/  FMUL R9, R4, R9 ;  /* 0x0000000904097220 */ /* 0x002fc80000400000 */
[----:B------:R-:W-:Y:S02]  /*3e20*/  FFMA R10, R10, R7, R9 ;  /* 0x000000070a0a7223 */ /* 0x000fe40000000009 */
[----:B------:R-:W1:Y:S02]  /*3e30*/  LDC.64 R8, c[0x0][0x3a8] ;  /* 0x0000ea00ff087b82 */ /* 0x000e640000000a00 */
[C---:B------:R-:W-:Y:S01]  /*3e40*/  FMUL R4, |R10|.reuse, 2.8853900432586669922 ;  /* 0x4038aa3b0a047820 */ /* 0x040fe20000400200 */
[C---:B------:R-:W-:Y:S01]  /*3e50*/  FMUL R15, R10.reuse, R10 ;  /* 0x0000000a0a0f7220 */ /* 0x040fe20000400000 */
[C---:B------:R-:W-:Y:S01]  /*3e60*/  FSETP.GE.AND P2, PT, |R10|.reuse, 9.010913848876953125, PT ;  /* 0x41102cb40a00780b */ /* 0x040fe20003f46200 */
[----:B------:R2:W-:Y:S01]  /*3e70*/  STS [R5], R10 ;  /* 0x0000000a05007388 */ /* 0x0005e20000000800 */
[----:B------:R-:W-:Y:S01]  /*3e80*/  FSETP.GE.AND P3, PT, |R10|, 0.60000002384185791016, PT ;  /* 0x3f19999a0a00780b */ /* 0x000fe20003f66200 */
[C---:B------:R-:W-:Y:S01]  /*3e90*/  FFMA R14, R15.reuse, R14, -0.052303962409496307373 ;  /* 0xbd563cae0f0e7423 */ /* 0x040fe2000000000e */
[----:B------:R-:W3:Y:S01]  /*3ea0*/  MUFU.EX2 R4, R4 ;  /* 0x0000000400047308 */ /* 0x000ee20000000800 */
[----:B------:R-:W4:Y:S02]  /*3eb0*/  LDC.64 R6, c[0x0][0x3b0] ;  /* 0x0000ec00ff067b82 */ /* 0x000f240000000a00 */
[----:B------:R-:W-:Y:S01]  /*3ec0*/  FFMA R14, R15, R14, 0.1331529766321182251 ;  /* 0x3e0859410f0e7423 */ /* 0x000fe2000000000e */
[----:B-1----:R-:W-:-:S04]  /*3ed0*/  IMAD.WIDE R8, R17, 0x4, R8 ;  /* 0x0000000411087825 */ /* 0x002fc800078e0208 */
[----:B---3--:R-:W-:-:S06]  /*3ee0*/  FADD R12, R4, 1 ;  /* 0x3f800000040c7421 */ /* 0x008fcc0000000000 */
[----:B------:R-:W1:Y:S01]  /*3ef0*/  MUFU.RCP R12, R12 ;  /* 0x0000000c000c7308 */ /* 0x000e620000001000 */
[----:B----4-:R-:W-:-:S04]  /*3f00*/  IMAD.WIDE R6, R17, 0x4, R6 ;  /* 0x0000000411067825 */ /* 0x010fc800078e0206 */
[----:B-1----:R-:W-:-:S05]  /*3f10*/  FFMA R4, R12, -2, R13 ;  /* 0xc00000000c047823 */ /* 0x002fca000000000d */
[----:B------:R-:W-:Y:S01]  /*3f20*/  FSEL R13, R4, 1, !P2 ;  /* 0x3f800000040d7808 */ /* 0x000fe20005000000 */
[----:B------:R-:W-:-:S03]  /*3f30*/  FFMA R4, R15, R14, -0.33332768082618713379 ;  /* 0xbeaaa9ed0f047423 */ /* 0x000fc6000000000e */
[----:B------:R-:W-:Y:S01]  /*3f40*/  LOP3.LUT R12, R13, 0x80000000, R10, 0xb8, !PT ;  /* 0x800000000d0c7812 */ /* 0x000fe200078eb80a */
[----:B------:R-:W-:-:S04]  /*3f50*/  FFMA R15, R15, R4, RZ ;  /* 0x000000040f0f7223 */ /* 0x000fc800000000ff */
[----:B------:R-:W-:-:S04]  /*3f60*/  @!P3 FFMA R12, R10, R15, R10 ;  /* 0x0000000f0a0cb223 */ /* 0x000fc8000000000a */
[----:B------:R-:W-:-:S05]  /*3f70*/  FMUL R11, R11, R12 ;  /* 0x0000000c0b0b7220 */ /* 0x000fca0000400000 */
[----:B------:R2:W-:Y:S04]  /*3f80*/  STG.E desc[UR12][R8.64], R11 ;  /* 0x0000000b08007986 */ /* 0x0005e8000c10190c */
[----:B------:R2:W-:Y:S04]  /*3f90*/  STS [R2+UR14], R11 ;  /* 0x0000000b02007988 */ /* 0x0005e8000800080e */
[----:B------:R2:W-:Y:S02]  /*3fa0*/  STG.E desc[UR12][R6.64], R10 ;  /* 0x0000000a06007986 */ /* 0x0005e4000c10190c */
.L_x_103:
[----:B------:R-:W-:Y:S05]  /*3fb0*/  BSYNC.RECONVERGENT B0 ;  /* 0x0000000000007941 */ /* 0x000fea0003800200 */
.L_x_102:
[----:B------:R-:W5:Y:S01]  /*3fc0*/  LDCU UR4, c[0x0][0x3c4] ;  /* 0x00007880ff0477ac */ /* 0x000f620008000800 */
[----:B------:R-:W-:Y:S01]  /*3fd0*/  IADD3 R20, PT, PT, R20, 0x1, RZ ;  /* 0x0000000114147810 */ /* 0x000fe20007ffe0ff */
[----:B------:R-:W-:Y:S03]  /*3fe0*/  BAR.SYNC.DEFER_BLOCKING 0x0 ;  /* 0x0000000000007b1d */ /* 0x000fe60000010000 */
[----:B-----5:R-:W-:-:S13]  /*3ff0*/  ISETP.NE.AND P2, PT, R20, UR4, PT ;  /* 0x0000000414007c0c */ /* 0x020fda000bf45270 */
[----:B------:R-:W-:Y:S05]  /*4000*/  @P2 BRA `(.L_x_104) ;  /* 0xffffffc000c82947 */ /* 0x000fea000383ffff */
[----:B------:R-:W-:Y:S05]  /*4010*/  EXIT ;  /* 0x000000000000794d */ /* 0x000fea0003800000 */
        .weak           $__internal_0_$__cuda_sm20_rcp_rn_f32_slowpath
        .type           $__internal_0_$__cuda_sm20_rcp_rn_f32_slowpath,@function
        .size           $__internal_0_$__cuda_sm20_rcp_rn_f32_slowpath,($__internal_1_$__cuda_sm3x_div_rn_noftz_f32_slowpath - $__internal_0_$__cuda_sm20_rcp_rn_f32_slowpath)
$__internal_0_$__cuda_sm20_rcp_rn_f32_slowpath:
[----:B------:R-:W-:Y:S01]  /*4020*/  SHF.L.U32 R5, R4, 0x1, RZ ;  /* 0x0000000104057819 */ /* 0x000fe200000006ff */
[----:B------:R-:W-:Y:S03]  /*4030*/  BSSY.RECONVERGENT B2, `(.L_x_105) ;  /* 0x0000030000027945 */ /* 0x000fe60003800200 */
[----:B------:R-:W-:-:S04]  /*4040*/  SHF.R.U32.HI R11, RZ, 0x18, R5 ;  /* 0x00000018ff0b7819 */ /* 0x000fc80000011605 */
[----:B------:R-:W-:-:S13]  /*4050*/  ISETP.NE.U32.AND P2, PT, R11, RZ, PT ;  /* 0x000000ff0b00720c */ /* 0x000fda0003f45070 */
[----:B------:R-:W-:Y:S05]  /*4060*/  @P2 BRA `(.L_x_106) ;  /* 0x0000000000282947 */ /* 0x000fea0003800000 */
[----:B------:R-:W-:-:S04]  /*4070*/  SHF.L.U32 R5, R4, 0x1, RZ ;  /* 0x0000000104057819 */ /* 0x000fc800000006ff */
[----:B------:R-:W-:-:S13]  /*4080*/  ISETP.NE.AND P2, PT, R5, RZ, PT ;  /* 0x000000ff0500720c */ /* 0x000fda0003f45270 */
[----:B------:R-:W-:Y:S01]  /*4090*/  @P2 FFMA R8, R4, 1.84467440737095516160e+19, RZ ;  /* 0x5f80000004082823 */ /* 0x000fe200000000ff */
[----:B------:R-:W-:Y:S08]  /*40a0*/  @!P2 MUFU.RCP R7, R4 ;  /* 0x000000040007a308 */ /* 0x000ff00000001000 */
[----:B------:R-:W0:Y:S02]  /*40b0*/  @P2 MUFU.RCP R5, R8 ;  /* 0x0000000800052308 */ /* 0x000e240000001000 */
[----:B0-----:R-:W-:-:S04]  /*40c0*/  @P2 FFMA R9, R8, R5, -1 ;  /* 0xbf80000008092423 */ /* 0x001fc80000000005 */
[----:B------:R-:W-:-:S04]  /*40d0*/  @P2 FADD.FTZ R10, -R9, -RZ ;  /* 0x800000ff090a2221 */ /* 0x000fc80000010100 */
[----:B------:R-:W-:-:S04]  /*40e0*/  @P2 FFMA R5, R5, R10, R5 ;  /* 0x0000000a05052223 */ /* 0x000fc80000000005 */
[----:B------:R-:W-:Y:S01]  /*40f0*/  @P2 FFMA R7, R5, 1.84467440737095516160e+19, RZ ;  /* 0x5f80000005072823 */ /* 0x000fe200000000ff */
[----:B------:R-:W-:Y:S06]  /*4100*/  BRA `(.L_x_107) ;  /* 0x0000000000887947 */ /* 0x000fec0003800000 */
.L_x_106:
[----:B------:R-:W-:-:S04]  /*4110*/  IADD3 R13, PT, PT, R11, -0xfd, RZ ;  /* 0xffffff030b0d7810 */ /* 0x000fc80007ffe0ff */
[----:B------:R-:W-:-:S13]  /*4120*/  ISETP.GT.U32.AND P2, PT, R13, 0x1, PT ;  /* 0x000000010d00780c */ /* 0x000fda0003f44070 */
[----:B------:R-:W-:Y:S05]  /*4130*/  @P2 BRA `(.L_x_108) ;  /* 0x0000000000782947 */ /* 0x000fea0003800000 */
[----:B------:R-:W-:Y:S02]  /*4140*/  LOP3.LUT R5, R4, 0x7fffff, RZ, 0xc0, !PT ;  /* 0x007fffff04057812 */ /* 0x000fe400078ec0ff */
[----:B------:R-:W-:Y:S02]  /*4150*/  MOV R10, 0x3 ;  /* 0x00000003000a7802 */ /* 0x000fe40000000f00 */
[----:B------:R-:W-:Y:S02]  /*4160*/  LOP3.LUT R5, R5, 0x3f800000, RZ, 0xfc, !PT ;  /* 0x3f80000005057812 */ /* 0x000fe400078efcff */
[----:B------:R-:W-:Y:S02]  /*4170*/  SHF.L.U32 R10, R10, R13, RZ ;  /* 0x0000000d0a0a7219 */ /* 0x000fe400000006ff */
[----:B------:R-:W0:Y:S02]  /*4180*/  MUFU.RCP R8, R5 ;  /* 0x0000000500087308 */ /* 0x000e240000001000 */
[----:B0-----:R-:W-:-:S04]  /*4190*/  FFMA R7, R5, R8, -1 ;  /* 0xbf80000005077423 */ /* 0x001fc80000000008 */
[----:B------:R-:W-:-:S04]  /*41a0*/  FADD.FTZ R7, -R7, -RZ ;  /* 0x800000ff07077221 */ /* 0x000fc80000010100 */
[CCC-:B------:R-:W-:Y:S01]  /*41b0*/  FFMA.RM R9, R8.reuse, R7.reuse, R8.reuse ;  /* 0x0000000708097223 */ /* 0x1c0fe20000004008 */
[----:B------:R-:W-:-:S04]  /*41c0*/  FFMA.RP R8, R8, R7, R8 ;  /* 0x0000000708087223 */ /* 0x000fc80000008008 */
[C---:B------:R-:W-:Y:S02]  /*41d0*/  LOP3.LUT R7, R9.reuse, 0x7fffff, RZ, 0xc0, !PT ;  /* 0x007fffff09077812 */ /* 0x040fe400078ec0ff */
[----:B------:R-:W-:Y:S02]  /*41e0*/  FSETP.NEU.FTZ.AND P2, PT, R9, R8, PT ;  /* 0x000000080900720b */ /* 0x000fe40003f5d000 */
[----:B------:R-:W-:Y:S02]  /*41f0*/  LOP3.LUT R7, R7, 0x800000, RZ, 0xfc, !PT ;  /* 0x0080000007077812 */ /* 0x000fe400078efcff */
[----:B------:R-:W-:Y:S02]  /*4200*/  SEL R8, RZ, 0xffffffff, !P2 ;  /* 0xffffffffff087807 */ /* 0x000fe40005000000 */
[----:B------:R-:W-:Y:S02]  /*4210*/  LOP3.LUT R10, R10, R7, RZ, 0xc0, !PT ;  /* 0x000000070a0a7212 */ /* 0x000fe400078ec0ff */
[----:B------:R-:W-:-:S02]  /*4220*/  IADD3 R8, PT, PT, -R8, RZ, RZ ;  /* 0x000000ff08087210 */ /* 0x000fc40007ffe1ff */
[-C--:B------:R-:W-:Y:S02]  /*4230*/  SHF.R.U32.HI R10, RZ, R13.reuse, R10 ;  /* 0x0000000dff0a7219 */ /* 0x080fe4000001160a */
[----:B------:R-:W-:Y:S02]  /*4240*/  LOP3.LUT P3, RZ, R8, R13, R7, 0xf8, !PT ;  /* 0x0000000d08ff7212 */ /* 0x000fe4000786f807 */
[C---:B------:R-:W-:Y:S02]  /*4250*/  LOP3.LUT P2, RZ, R10.reuse, 0x1, RZ, 0xc0, !PT ;  /* 0x000000010aff7812 */ /* 0x040fe4000784c0ff */
[----:B------:R-:W-:Y:S02]  /*4260*/  LOP3.LUT P4, RZ, R10, 0x2, RZ, 0xc0, !PT ;  /* 0x000000020aff7812 */ /* 0x000fe4000788c0ff */
[----:B------:R-:W-:Y:S02]  /*4270*/  IADD3 R8, PT, PT, R11, -0xfc, RZ ;  /* 0xffffff040b087810 */ /* 0x000fe40007ffe0ff */
[----:B------:R-:W-:-:S02]  /*4280*/  PLOP3.LUT P2, PT, P2, P3, P4, 0xe0, 0x0 ;  /* 0x000000000000781c */ /* 0x000fc40001747c40 */
[----:B------:R-:W-:Y:S02]  /*4290*/  LOP3.LUT P3, RZ, R4, 0x7fffff, RZ, 0xc0, !PT ;  /* 0x007fffff04ff7812 */ /* 0x000fe4000786c0ff */
[----:B------:R-:W-:Y:S02]  /*42a0*/  SEL R5, RZ, 0x1, !P2 ;  /* 0x00000001ff057807 */ /* 0x000fe40005000000 */
[----:B------:R-:W-:Y:S02]  /*42b0*/  SHF.R.U32.HI R7, RZ, R8, R7 ;  /* 0x00000008ff077219 */ /* 0x000fe40000011607 */
[----:B------:R-:W-:-:S04]  /*42c0*/  IADD3 R5, PT, PT, -R5, RZ, RZ ;  /* 0x000000ff05057210 */ /* 0x000fc80007ffe1ff */
[----:B------:R-:W-:-:S13]  /*42d0*/  ISETP.GE.AND P2, PT, R5, RZ, PT ;  /* 0x000000ff0500720c */ /* 0x000fda0003f46270 */
[----:B------:R-:W-:-:S04]  /*42e0*/  @!P2 IADD3 R7, PT, PT, R7, 0x1, RZ ;  /* 0x000000010707a810 */ /* 0x000fc80007ffe0ff */
[----:B------:R-:W-:-:S04]  /*42f0*/  @!P3 SHF.L.U32 R7, R7, 0x1, RZ ;  /* 0x000000010707b819 */ /* 0x000fc800000006ff */
[----:B------:R-:W-:Y:S01]  /*4300*/  LOP3.LUT R7, R7, 0x80000000, R4, 0xf8, !PT ;  /* 0x8000000007077812 */ /* 0x000fe200078ef804 */
[----:B------:R-:W-:Y:S06]  /*4310*/  BRA `(.L_x_107) ;  /* 0x0000000000047947 */ /* 0x000fec0003800000 */
.L_x_108:
[----:B------:R0:W1:Y:S02]  /*4320*/  MUFU.RCP R7, R4 ;  /* 0x0000000400077308 */ /* 0x0000640000001000 */
.L_x_107:
[----:B------:R-:W-:Y:S05]  /*4330*/  BSYNC.RECONVERGENT B2 ;  /* 0x0000000000027941 */ /* 0x000fea0003800200 */
.L_x_105:
[----:B-1----:R-:W-:Y:S01]  /*4340*/  MOV R5, R7 ;  /* 0x0000000700057202 */ /* 0x002fe20000000f00 */
[----:B------:R-:W-:-:S04]  /*4350*/  HFMA2 R7, -RZ, RZ, 0, 0 ;  /* 0x00000000ff077431 */ /* 0x000fc800000001ff */
[----:B0-----:R-:W-:Y:S05]  /*4360*/  RET.REL.NODEC R6 `(_Z23lstm_variable_selectionPKfS0_S0_S0_S0_PfS1_S1_iii) ;  /* 0xffffffbc06247950 */ /* 0x001fea0003c3ffff */
        .weak           $__internal_1_$__cuda_sm3x_div_rn_noftz_f32_slowpath
        .type           $__internal_1_$__cuda_sm3x_div_rn_noftz_f32_slowpath,@function
        .size           $__internal_1_$__cuda_sm3x_div_rn_noftz_f32_slowpath,(.L_x_122 - $__internal_1_$__cuda_sm3x_div_rn_noftz_f32_slowpath)
$__internal_1_$__cuda_sm3x_div_rn_noftz_f32_slowpath:
[----:B------:R-:W-:Y:S01]  /*4370*/  SHF.R.U32.HI R7, RZ, 0x17, R19 ;  /* 0x00000017ff077819 */ /* 0x000fe20000011613 */
[----:B------:R-:W-:Y:S01]  /*4380*/  BSSY.RECONVERGENT B1, `(.L_x_109) ;  /* 0x0000063000017945 */ /* 0x000fe20003800200 */
[----:B------:R-:W-:Y:S02]  /*4390*/  SHF.R.U32.HI R9, RZ, 0x17, R4 ;  /* 0x00000017ff097819 */ /* 0x000fe40000011604 */
[----:B------:R-:W-:Y:S02]  /*43a0*/  LOP3.LUT R7, R7, 0xff, RZ, 0xc0, !PT ;  /* 0x000000ff07077812 */ /* 0x000fe400078ec0ff */
[----:B------:R-:W-:Y:S02]  /*43b0*/  LOP3.LUT R12, R9, 0xff, RZ, 0xc0, !PT ;  /* 0x000000ff090c7812 */ /* 0x000fe400078ec0ff */
[----:B------:R-:W-:Y:S02]  /*43c0*/  IADD3 R13, PT, PT, R7, -0x1, RZ ;  /* 0xffffffff070d7810 */ /* 0x000fe40007ffe0ff */
[----:B------:R-:W-:-:S02]  /*43d0*/  IADD3 R10, PT, PT, R12, -0x1, RZ ;  /* 0xffffffff0c0a7810 */ /* 0x000fc40007ffe0ff */
[----:B------:R-:W-:Y:S02]  /*43e0*/  ISETP.GT.U32.AND P2, PT, R13, 0xfd, PT ;  /* 0x000000fd0d00780c */ /* 0x000fe40003f44070 */
[----:B------:R-:W-:Y:S02]  /*43f0*/  MOV R11, R19 ;  /* 0x00000013000b7202 */ /* 0x000fe40000000f00 */
[----:B------:R-:W-:-:S13]  /*4400*/  ISETP.GT.U32.OR P2, PT, R10, 0xfd, P2 ;  /* 0x000000fd0a00780c */ /* 0x000fda0001744470 */
[----:B------:R-:W-:Y:S01]  /*4410*/  @!P2 MOV R9, RZ ;  /* 0x000000ff0009a202 */ /* 0x000fe20000000f00 */
[----:B------:R-:W-:Y:S06]  /*4420*/  @!P2 BRA `(.L_x_110) ;  /* 0x00000000005ca947 */ /* 0x000fec0003800000 */
[----:B------:R-:W-:Y:S02]  /*4430*/  FSETP.GTU.FTZ.AND P2, PT, |R4|, +INF , PT ;  /* 0x7f8000000400780b */ /* 0x000fe40003f5c200 */
[----:B------:R-:W-:-:S04]  /*4440*/  FSETP.GTU.FTZ.AND P3, PT, |R19|, +INF , PT ;  /* 0x7f8000001300780b */ /* 0x000fc80003f7c200 */
[----:B------:R-:W-:-:S13]  /*4450*/  PLOP3.LUT P2, PT, P2, P3, PT, 0xf8, 0x8f ;  /* 0x00000000008f781c */ /* 0x000fda0001747f70 */
[----:B------:R-:W-:Y:S05]  /*4460*/  @P2 BRA `(.L_x_111) ;  /* 0x00000004004c2947 */ /* 0x000fea0003800000 */
[----:B------:R-:W-:-:S13]  /*4470*/  LOP3.LUT P2, RZ, R11, 0x7fffffff, R4, 0xc8, !PT ;  /* 0x7fffffff0bff7812 */ /* 0x000fda000784c804 */
[----:B------:R-:W-:Y:S05]  /*4480*/  @!P2 BRA `(.L_x_112) ;  /* 0x00000004003ca947 */ /* 0x000fea0003800000 */
[C---:B------:R-:W-:Y:S02]  /*4490*/  FSETP.NEU.FTZ.AND P5, PT, |R4|.reuse, +INF , PT ;  /* 0x7f8000000400780b */ /* 0x040fe40003fbd200 */
[----:B------:R-:W-:Y:S02]  /*44a0*/  FSETP.NEU.FTZ.AND P3, PT, |R19|, +INF , PT ;  /* 0x7f8000001300780b */ /* 0x000fe40003f7d200 */
[----:B------:R-:W-:-:S11]  /*44b0*/  FSETP.NEU.FTZ.AND P2, PT, |R4|, +INF , PT ;  /* 0x7f8000000400780b */ /* 0x000fd60003f5d200 */
[----:B------:R-:W-:Y:S05]  /*44c0*/  @!P3 BRA !P5, `(.L_x_112) ;  /* 0x00000004002cb947 */ /* 0x000fea0006800000 */
[----:B------:R-:W-:-:S04]  /*44d0*/  LOP3.LUT P5, RZ, R4, 0x7fffffff, RZ, 0xc0, !PT ;  /* 0x7fffffff04ff7812 */ /* 0x000fc800078ac0ff */
[----:B------:R-:W-:-:S13]  /*44e0*/  PLOP3.LUT P3, PT, P3, P5, PT, 0x2f, 0xf2 ;  /* 0x0000000000f2781c */ /* 0x000fda0001f6a577 */
[----:B------:R-:W-:Y:S05]  /*44f0*/  @P3 BRA `(.L_x_113) ;  /* 0x0000000400183947 */ /* 0x000fea0003800000 */
[----:B------:R-:W-:-:S04]  /*4500*/  LOP3.LUT P3, RZ, R11, 0x7fffffff, RZ, 0xc0, !PT ;  /* 0x7fffffff0bff7812 */ /* 0x000fc8000786c0ff */
[----:B------:R-:W-:-:S13]  /*4510*/  PLOP3.LUT P2, PT, P2, P3, PT, 0x2f, 0xf2 ;  /* 0x0000000000f2781c */ /* 0x000fda0001746577 */
[----:B------:R-:W-:Y:S05]  /*4520*/  @P2 BRA `(.L_x_114) ;  /* 0x0000000400002947 */ /* 0x000fea0003800000 */
[----:B------:R-:W-:Y:S02]  /*4530*/  ISETP.GE.AND P2, PT, R10, RZ, PT ;  /* 0x000000ff0a00720c */ /* 0x000fe40003f46270 */
[----:B------:R-:W-:-:S11]  /*4540*/  ISETP.GE.AND P3, PT, R13, RZ, PT ;  /* 0x000000ff0d00720c */ /* 0x000fd60003f66270 */
[----:B------:R-:W-:Y:S01]  /*4550*/  @P2 MOV R9, RZ ;  /* 0x000000ff00092202 */ /* 0x000fe20000000f00 */
[----:B------:R-:W-:Y:S01]  /*4560*/  @!P2 FFMA R4, R4, 1.84467440737095516160e+19, RZ ;  /* 0x5f8000000404a823 */ /* 0x000fe200000000ff */
[----:B------:R-:W-:Y:S01]  /*4570*/  @!P2 MOV R9, 0xffffffc0 ;  /* 0xffffffc00009a802 */ /* 0x000fe20000000f00 */
[----:B------:R-:W-:-:S03]  /*4580*/  @!P3 FFMA R11, R19, 1.84467440737095516160e+19, RZ ;  /* 0x5f800000130bb823 */ /* 0x000fc600000000ff */
[----:B------:R-:W-:-:S07]  /*4590*/  @!P3 IADD3 R9, PT, PT, R9, 0x40, RZ ;  /* 0x000000400909b810 */ /* 0x000fce0007ffe0ff */
.L_x_110:
[----:B------:R-:W-:Y:S01]  /*45a0*/  LEA R10, R7, 0xc0800000, 0x17 ;  /* 0xc0800000070a7811 */ /* 0x000fe200078eb8ff */
[----:B------:R-:W-:Y:S01]  /*45b0*/  BSSY.RECONVERGENT B2, `(.L_x_115) ;  /* 0x0000036000027945 */ /* 0x000fe20003800200 */
[----:B------:R-:W-:Y:S02]  /*45c0*/  IADD3 R12, PT, PT, R12, -0x7f, RZ ;  /* 0xffffff810c0c7810 */ /* 0x000fe40007ffe0ff */
[----:B------:R-:W-:-:S03]  /*45d0*/  IADD3 R14, PT, PT, -R10, R11, RZ ;  /* 0x0000000b0a0e7210 */ /* 0x000fc60007ffe1ff */
[----:B------:R-:W-:Y:S01]  /*45e0*/  IMAD R4, R12, -0x800000, R4 ;  /* 0xff8000000c047824 */ /* 0x000fe200078e0204 */
[----:B------:R-:W0:Y:S01]  /*45f0*/  MUFU.RCP R11, R14 ;  /* 0x0000000e000b7308 */ /* 0x000e220000001000 */
[----:B------:R-:W-:Y:S01]  /*4600*/  FADD.FTZ R13, -R14, -RZ ;  /* 0x800000ff0e0d7221 */ /* 0x000fe20000010100 */
[----:B------:R-:W-:-:S04]  /*4610*/  IADD3 R12, PT, PT, R12, 0x7f, -R7 ;  /* 0x0000007f0c0c7810 */ /* 0x000fc80007ffe807 */
[----:B------:R-:W-:Y:S01]  /*4620*/  IADD3 R12, PT, PT, R12, R9, RZ ;  /* 0x000000090c0c7210 */ /* 0x000fe20007ffe0ff */
[----:B0-----:R-:W-:-:S04]  /*4630*/  FFMA R10, R11, R13, 1 ;  /* 0x3f8000000b0a7423 */ /* 0x001fc8000000000d */
[----:B------:R-:W-:-:S04]  /*4640*/  FFMA R11, R11, R10, R11 ;  /* 0x0000000a0b0b7223 */ /* 0x000fc8000000000b */
[----:B------:R-:W-:-:S04]  /*4650*/  FFMA R10, R4, R11, RZ ;  /* 0x0000000b040a7223 */ /* 0x000fc800000000ff */
[----:B------:R-:W-:-:S04]  /*4660*/  FFMA R15, R13, R10, R4 ;  /* 0x0000000a0d0f7223 */ /* 0x000fc80000000004 */
[----:B------:R-:W-:-:S04]  /*4670*/  FFMA R10, R11, R15, R10 ;  /* 0x0000000f0b0a7223 */ /* 0x000fc8000000000a */
[----:B------:R-:W-:-:S04]  /*4680*/  FFMA R13, R13, R10, R4 ;  /* 0x0000000a0d0d7223 */ /* 0x000fc80000000004 */
[----:B------:R-:W-:-:S05]  /*4690*/  FFMA R4, R11, R13, R10 ;  /* 0x0000000d0b047223 */ /* 0x000fca000000000a */
[----:B------:R-:W-:-:S04]  /*46a0*/  SHF.R.U32.HI R7, RZ, 0x17, R4 ;  /* 0x00000017ff077819 */ /* 0x000fc80000011604 */
[----:B------:R-:W-:-:S04]  /*46b0*/  LOP3.LUT R7, R7, 0xff, RZ, 0xc0, !PT ;  /* 0x000000ff07077812 */ /* 0x000fc800078ec0ff */
[----:B------:R-:W-:-:S04]  /*46c0*/  IADD3 R14, PT, PT, R7, R12, RZ ;  /* 0x0000000c070e7210 */ /* 0x000fc80007ffe0ff */
[----:B------:R-:W-:-:S04]  /*46d0*/  IADD3 R7, PT, PT, R14, -0x1, RZ ;  /* 0xffffffff0e077810 */ /* 0x000fc80007ffe0ff */
[----:B------:R-:W-:-:S13]  /*46e0*/  ISETP.GE.U32.AND P2, PT, R7, 0xfe, PT ;  /* 0x000000fe0700780c */ /* 0x000fda0003f46070 */
[----:B------:R-:W-:Y:S05]  /*46f0*/  @!P2 BRA `(.L_x_116) ;  /* 0x000000000080a947 */ /* 0x000fea0003800000 */
[----:B------:R-:W-:-:S13]  /*4700*/  ISETP.GT.AND P2, PT, R14, 0xfe, PT ;  /* 0x000000fe0e00780c */ /* 0x000fda0003f44270 */
[----:B------:R-:W-:Y:S05]  /*4710*/  @P2 BRA `(.L_x_117) ;  /* 0x00000000006c2947 */ /* 0x000fea0003800000 */
[----:B------:R-:W-:-:S13]  /*4720*/  ISETP.GE.AND P2, PT, R14, 0x1, PT ;  /* 0x000000010e00780c */ /* 0x000fda0003f46270 */
[----:B------:R-:W-:Y:S05]  /*4730*/  @P2 BRA `(.L_x_118) ;  /* 0x0000000000742947 */ /* 0x000fea0003800000 */
[----:B------:R-:W-:Y:S02]  /*4740*/  ISETP.GE.AND P2, PT, R14, -0x18, PT ;  /* 0xffffffe80e00780c */ /* 0x000fe40003f46270 */
[----:B------:R-:W-:-:S11]  /*4750*/  LOP3.LUT R4, R4, 0x80000000, RZ, 0xc0, !PT ;  /* 0x8000000004047812 */ /* 0x000fd600078ec0ff */
[----:B------:R-:W-:Y:S05]  /*4760*/  @!P2 BRA `(.L_x_118) ;  /* 0x000000000068a947 */ /* 0x000fea0003800000 */
[-CC-:B------:R-:W-:Y:S01]  /*4770*/  FFMA.RZ R7, R11, R13.reuse, R10.reuse ;  /* 0x0000000d0b077223 */ /* 0x180fe2000000c00a */
[C---:B------:R-:W-:Y:S02]  /*4780*/  IADD3 R12, PT, PT, R14.reuse, 0x20, RZ ;  /* 0x000000200e0c7810 */ /* 0x040fe40007ffe0ff */
[C---:B------:R-:W-:Y:S02]  /*4790*/  ISETP.NE.AND P5, PT, R14.reuse, RZ, PT ;  /* 0x000000ff0e00720c */ /* 0x040fe40003fa5270 */
[----:B------:R-:W-:Y:S01]  /*47a0*/  LOP3.LUT R9, R7, 0x7fffff, RZ, 0xc0, !PT ;  /* 0x007fffff07097812 */ /* 0x000fe200078ec0ff */
[CCC-:B------:R-:W-:Y:S01]  /*47b0*/  FFMA.RP R7, R11.reuse, R13.reuse, R10.reuse ;  /* 0x0000000d0b077223 */ /* 0x1c0fe2000000800a */
[----:B------:R-:W-:Y:S01]  /*47c0*/  FFMA.RM R10, R11, R13, R10 ;  /* 0x0000000d0b0a7223 */ /* 0x000fe2000000400a */
[----:B------:R-:W-:Y:S02]  /*47d0*/  ISETP.NE.AND P3, PT, R14, RZ, PT ;  /* 0x000000ff0e00720c */ /* 0x000fe40003f65270 */
[----:B------:R-:W-:-:S02]  /*47e0*/  LOP3.LUT R9, R9, 0x800000, RZ, 0xfc, !PT ;  /* 0x0080000009097812 */ /* 0x000fc400078efcff */
[----:B------:R-:W-:Y:S02]  /*47f0*/  IADD3 R11, PT, PT, -R14, RZ, RZ ;  /* 0x000000ff0e0b7210 */ /* 0x000fe40007ffe1ff */
[----:B------:R-:W-:Y:S02]  /*4800*/  SHF.L.U32 R12, R9, R12, RZ ;  /* 0x0000000c090c7219 */ /* 0x000fe400000006ff */
[----:B------:R-:W-:Y:S02]  /*4810*/  FSETP.NEU.FTZ.AND P2, PT, R7, R10, PT ;  /* 0x0000000a0700720b */ /* 0x000fe40003f5d000 */
[----:B------:R-:W-:Y:S02]  /*4820*/  SEL R10, R11, RZ, P5 ;  /* 0x000000ff0b0a7207 */ /* 0x000fe40002800000 */
[----:B------:R-:W-:Y:S02]  /*4830*/  ISETP.NE.AND P3, PT, R12, RZ, P3 ;  /* 0x000000ff0c00720c */ /* 0x000fe40001f65270 */
[----:B------:R-:W-:-:S02]  /*4840*/  SHF.R.U32.HI R10, RZ, R10, R9 ;  /* 0x0000000aff0a7219 */ /* 0x000fc40000011609 */
[----:B------:R-:W-:Y:S02]  /*4850*/  PLOP3.LUT P2, PT, P2, P3, PT, 0xf8, 0x8f ;  /* 0x00000000008f781c */ /* 0x000fe40001747f70 */
[----:B------:R-:W-:Y:S02]  /*4860*/  SHF.R.U32.HI R12, RZ, 0x1, R10 ;  /* 0x00000001ff0c7819 */ /* 0x000fe4000001160a */
[----:B------:R-:W-:-:S04]  /*4870*/  SEL R7, RZ, 0x1, !P2 ;  /* 0x00000001ff077807 */ /* 0x000fc80005000000 */
[----:B------:R-:W-:-:S04]  /*4880*/  LOP3.LUT R7, R7, 0x1, R12, 0xf8, !PT ;  /* 0x0000000107077812 */ /* 0x000fc800078ef80c */
[----:B------:R-:W-:-:S04]  /*4890*/  LOP3.LUT R7, R7, R10, RZ, 0xc0, !PT ;  /* 0x0000000a07077212 */ /* 0x000fc800078ec0ff */
[----:B------:R-:W-:-:S04]  /*48a0*/  IADD3 R7, PT, PT, R12, R7, RZ ;  /* 0x000000070c077210 */ /* 0x000fc80007ffe0ff */
[----:B------:R-:W-:Y:S01]  /*48b0*/  LOP3.LUT R4, R7, R4, RZ, 0xfc, !PT ;  /* 0x0000000407047212 */ /* 0x000fe200078efcff */
[----:B------:R-:W-:Y:S06]  /*48c0*/  BRA `(.L_x_118) ;  /* 0x0000000000107947 */ /* 0x000fec0003800000 */
.L_x_117:
[----:B------:R-:W-:-:S04]  /*48d0*/  LOP3.LUT R4, R4, 0x80000000, RZ, 0xc0, !PT ;  /* 0x8000000004047812 */ /* 0x000fc800078ec0ff */
[----:B------:R-:W-:Y:S01]  /*48e0*/  LOP3.LUT R4, R4, 0x7f800000, RZ, 0xfc, !PT ;  /* 0x7f80000004047812 */ /* 0x000fe200078efcff */
[----:B------:R-:W-:Y:S06]  /*48f0*/  BRA `(.L_x_118) ;  /* 0x0000000000047947 */ /* 0x000fec0003800000 */
.L_x_116:
[----:B------:R-:W-:-:S07]  /*4900*/  LEA R4, R12, R4, 0x17 ;  /* 0x000000040c047211 */ /* 0x000fce00078eb8ff */
.L_x_118:
[----:B------:R-:W-:Y:S05]  /*4910*/  BSYNC.RECONVERGENT B2 ;  /* 0x0000000000027941 */ /* 0x000fea0003800200 */
.L_x_115:
[----:B------:R-:W-:Y:S05]  /*4920*/  BRA `(.L_x_119) ;  /* 0x0000000000207947 */ /* 0x000fea0003800000 */
.L_x_114:
[----:B------:R-:W-:-:S04]  /*4930*/  LOP3.LUT R4, R11, 0x80000000, R4, 0x48, !PT ;  /* 0x800000000b047812 */ /* 0x000fc800078e4804 */
[----:B------:R-:W-:Y:S01]  /*4940*/  LOP3.LUT R4, R4, 0x7f800000, RZ, 0xfc, !PT ;  /* 0x7f80000004047812 */ /* 0x000fe200078efcff */
[----:B------:R-:W-:Y:S06]  /*4950*/  BRA `(.L_x_119) ;  /* 0x0000000000147947 */ /* 0x000fec0003800000 */
.L_x_113:
[----:B------:R-:W-:Y:S01]  /*4960*/  LOP3.LUT R4, R11, 0x80000000, R4, 0x48, !PT ;  /* 0x800000000b047812 */ /* 0x000fe200078e4804 */
[----:B------:R-:W-:Y:S06]  /*4970*/  BRA `(.L_x_119) ;  /* 0x00000000000c7947 */ /* 0x000fec0003800000 */
.L_x_112:
[----:B------:R-:W0:Y:S01]  /*4980*/  MUFU.RSQ R4, -QNAN ;  /* 0xffc0000000047908 */ /* 0x000e220000001400 */
[----:B------:R-:W-:Y:S05]  /*4990*/  BRA `(.L_x_119) ;  /* 0x0000000000047947 */ /* 0x000fea0003800000 */
.L_x_111:
[----:B------:R-:W-:-:S07]  /*49a0*/  FADD.FTZ R4, R4, R19 ;  /* 0x0000001304047221 */ /* 0x000fce0000010000 */
.L_x_119:
[----:B------:R-:W-:Y:S05]  /*49b0*/  BSYNC.RECONVERGENT B1 ;  /* 0x0000000000017941 */ /* 0x000fea0003800200 */
.L_x_109:
[----:B------:R-:W-:-:S04]  /*49c0*/  HFMA2 R9, -RZ, RZ, 0, 0 ;  /* 0x00000000ff097431 */ /* 0x000fc800000001ff */
[----:B0-----:R-:W-:Y:S05]  /*49d0*/  RET.REL.NODEC R8 `(_Z23lstm_variable_selectionPKfS0_S0_S0_S0_PfS1_S1_iii) ;  /* 0xffffffb408887950 */ /* 0x001fea0003c3ffff */
.L_x_120:
[----:B------:R-:W-:-:S00]  /*49e0*/  BRA `(.L_x_120) ;  /* 0xfffffffc00fc7947 */ /* 0x000fc0000383ffff */
[----:B------:R-:W-:-:S00]  /*49f0*/  NOP ;  /* 0x0000000000007918 */ /* 0x000fc00000000000 */
        /* <DEDUP_REMOVED lines=8> */
.L_x_122:


//--------------------- .nv.shared._Z23lstm_variable_selectionPKfS0_S0_S0_S0_PfS1_S1_iii --------------------------
	.section	.nv.shared._Z23lstm_variable_selectionPKfS0_S0_S0_S0_PfS1_S1_iii,"aw",@nobits
	.sectionflags	@""
	.align	4
.nv.shared._Z23lstm_variable_selectionPKfS0_S0_S0_S0_PfS1_S1_iii:
	.zero		15360


//--------------------- .nv.shared.reserved.0     --------------------------
	.section	.nv.shared.reserved.0,"aw",@nobits
	.weak		__nv_reservedSMEM_offset_0_alias
	.size		__nv_reservedSMEM_offset_0_alias, 0, 64
	.other		__nv_reservedSMEM_offset_0_alias,@"STO_CUDA_RESERVED_SHARED STV_DEFAULT"
__nv_reservedSMEM_offset_0_alias:
	.zero		0
	.zero		64


//--------------------- .nv.constant0._Z23lstm_variable_selectionPKfS0_S0_S0_S0_PfS1_S1_iii --------------------------
	.section	.nv.constant0._Z23lstm_variable_selectionPKfS0_S0_S0_S0_PfS1_S1_iii,"a",@progbits
	.sectionflags	@""
	.align	4
.nv.constant0._Z23lstm_variable_selectionPKfS0_S0_S0_S0_PfS1_S1_iii:
	.zero		972


//--------------------- SYMBOLS --------------------------

	.type		.nv.reservedSmem.offset0,@object
	.size		.nv.reservedSmem.offset0,0x4
	.type		.nv.reservedSmem.cap,@object
	.size		.nv.reservedSmem.cap,0x4
